//
// Generated by NVIDIA NVVM Compiler
//
// Compiler Build ID: CL-36424714
// Cuda compilation tools, release 13.0, V13.0.88
// Based on NVVM 20.0.0
//

.version 9.0
.target sm_100
.address_size 64

	// .globl	_Z10reluKernelPfS_i
.func  (.param .b64 func_retval0) __internal_accurate_pow
(
	.param .b64 __internal_accurate_pow_param_0
)
;

.visible .entry _Z10reluKernelPfS_i(
	.param .u64 .ptr .align 1 _Z10reluKernelPfS_i_param_0,
	.param .u64 .ptr .align 1 _Z10reluKernelPfS_i_param_1,
	.param .u32 _Z10reluKernelPfS_i_param_2
)
{
	.reg .pred 	%p<2>;
	.reg .b32 	%r<6>;
	.reg .b32 	%f<3>;
	.reg .b64 	%rd<8>;

	ld.param.u64 	%rd1, [_Z10reluKernelPfS_i_param_0];
	ld.param.u64 	%rd2, [_Z10reluKernelPfS_i_param_1];
	ld.param.u32 	%r2, [_Z10reluKernelPfS_i_param_2];
	mov.u32 	%r3, %ctaid.x;
	mov.u32 	%r4, %ntid.x;
	mov.u32 	%r5, %tid.x;
	mad.lo.s32 	%r1, %r3, %r4, %r5;
	setp.ge.s32 	%p1, %r1, %r2;
	@%p1 bra 	$L__BB0_2;
	cvta.to.global.u64 	%rd3, %rd1;
	cvta.to.global.u64 	%rd4, %rd2;
	mul.wide.s32 	%rd5, %r1, 4;
	add.s64 	%rd6, %rd3, %rd5;
	ld.global.f32 	%f1, [%rd6];
	max.f32 	%f2, %f1, 0f00000000;
	add.s64 	%rd7, %rd4, %rd5;
	st.global.f32 	[%rd7], %f2;
$L__BB0_2:
	ret;

}
	// .globl	_Z15layerNormKernelPfS_iiiS_S_
.visible .entry _Z15layerNormKernelPfS_iiiS_S_(
	.param .u64 .ptr .align 1 _Z15layerNormKernelPfS_iiiS_S__param_0,
	.param .u64 .ptr .align 1 _Z15layerNormKernelPfS_iiiS_S__param_1,
	.param .u32 _Z15layerNormKernelPfS_iiiS_S__param_2,
	.param .u32 _Z15layerNormKernelPfS_iiiS_S__param_3,
	.param .u32 _Z15layerNormKernelPfS_iiiS_S__param_4,
	.param .u64 .ptr .align 1 _Z15layerNormKernelPfS_iiiS_S__param_5,
	.param .u64 .ptr .align 1 _Z15layerNormKernelPfS_iiiS_S__param_6
)
{
	.reg .pred 	%p<79>;
	.reg .b32 	%r<121>;
	.reg .b32 	%f<206>;
	.reg .b64 	%rd<85>;
	.reg .b64 	%fd<96>;

	ld.param.u64 	%rd31, [_Z15layerNormKernelPfS_iiiS_S__param_0];
	ld.param.u64 	%rd33, [_Z15layerNormKernelPfS_iiiS_S__param_1];
	ld.param.u32 	%r46, [_Z15layerNormKernelPfS_iiiS_S__param_2];
	ld.param.u32 	%r47, [_Z15layerNormKernelPfS_iiiS_S__param_3];
	ld.param.u32 	%r45, [_Z15layerNormKernelPfS_iiiS_S__param_4];
	ld.param.u64 	%rd34, [_Z15layerNormKernelPfS_iiiS_S__param_6];
	cvta.to.global.u64 	%rd1, %rd33;
	cvta.to.global.u64 	%rd2, %rd34;
	mov.u32 	%r48, %ctaid.x;
	mov.u32 	%r49, %ntid.x;
	mov.u32 	%r50, %tid.x;
	mad.lo.s32 	%r1, %r48, %r49, %r50;
	mul.lo.s32 	%r51, %r47, %r46;
	setp.ge.s32 	%p2, %r1, %r51;
	@%p2 bra 	$L__BB1_58;
	cvta.to.global.u64 	%rd3, %rd31;
	mul.lo.s32 	%r52, %r45, %r1;
	cvt.s64.s32 	%rd4, %r52;
	mul.wide.s32 	%rd35, %r52, 4;
	add.s64 	%rd5, %rd3, %rd35;
	setp.lt.s32 	%p3, %r45, 1;
	mov.f32 	%f200, 0f00000000;
	@%p3 bra 	$L__BB1_14;
	and.b32  	%r2, %r45, 15;
	setp.lt.u32 	%p4, %r45, 16;
	mov.f32 	%f200, 0f00000000;
	mov.b32 	%r111, 0;
	@%p4 bra 	$L__BB1_5;
	and.b32  	%r111, %r45, 2147483632;
	neg.s32 	%r109, %r111;
	shl.b64 	%rd36, %rd4, 2;
	add.s64 	%rd37, %rd36, %rd3;
	add.s64 	%rd77, %rd37, 32;
	mov.f32 	%f200, 0f00000000;
$L__BB1_4:
	.pragma "nounroll";
	ld.global.f32 	%f36, [%rd77+-32];
	add.f32 	%f37, %f200, %f36;
	ld.global.f32 	%f38, [%rd77+-28];
	add.f32 	%f39, %f37, %f38;
	ld.global.f32 	%f40, [%rd77+-24];
	add.f32 	%f41, %f39, %f40;
	ld.global.f32 	%f42, [%rd77+-20];
	add.f32 	%f43, %f41, %f42;
	ld.global.f32 	%f44, [%rd77+-16];
	add.f32 	%f45, %f43, %f44;
	ld.global.f32 	%f46, [%rd77+-12];
	add.f32 	%f47, %f45, %f46;
	ld.global.f32 	%f48, [%rd77+-8];
	add.f32 	%f49, %f47, %f48;
	ld.global.f32 	%f50, [%rd77+-4];
	add.f32 	%f51, %f49, %f50;
	ld.global.f32 	%f52, [%rd77];
	add.f32 	%f53, %f51, %f52;
	ld.global.f32 	%f54, [%rd77+4];
	add.f32 	%f55, %f53, %f54;
	ld.global.f32 	%f56, [%rd77+8];
	add.f32 	%f57, %f55, %f56;
	ld.global.f32 	%f58, [%rd77+12];
	add.f32 	%f59, %f57, %f58;
	ld.global.f32 	%f60, [%rd77+16];
	add.f32 	%f61, %f59, %f60;
	ld.global.f32 	%f62, [%rd77+20];
	add.f32 	%f63, %f61, %f62;
	ld.global.f32 	%f64, [%rd77+24];
	add.f32 	%f65, %f63, %f64;
	ld.global.f32 	%f66, [%rd77+28];
	add.f32 	%f200, %f65, %f66;
	add.s32 	%r109, %r109, 16;
	add.s64 	%rd77, %rd77, 64;
	setp.ne.s32 	%p5, %r109, 0;
	@%p5 bra 	$L__BB1_4;
$L__BB1_5:
	setp.eq.s32 	%p6, %r2, 0;
	@%p6 bra 	$L__BB1_14;
	and.b32  	%r8, %r45, 7;
	setp.lt.u32 	%p7, %r2, 8;
	@%p7 bra 	$L__BB1_8;
	mul.wide.u32 	%rd38, %r111, 4;
	add.s64 	%rd39, %rd5, %rd38;
	ld.global.f32 	%f68, [%rd39];
	add.f32 	%f69, %f200, %f68;
	ld.global.f32 	%f70, [%rd39+4];
	add.f32 	%f71, %f69, %f70;
	ld.global.f32 	%f72, [%rd39+8];
	add.f32 	%f73, %f71, %f72;
	ld.global.f32 	%f74, [%rd39+12];
	add.f32 	%f75, %f73, %f74;
	ld.global.f32 	%f76, [%rd39+16];
	add.f32 	%f77, %f75, %f76;
	ld.global.f32 	%f78, [%rd39+20];
	add.f32 	%f79, %f77, %f78;
	ld.global.f32 	%f80, [%rd39+24];
	add.f32 	%f81, %f79, %f80;
	ld.global.f32 	%f82, [%rd39+28];
	add.f32 	%f200, %f81, %f82;
	add.s32 	%r111, %r111, 8;
$L__BB1_8:
	setp.eq.s32 	%p8, %r8, 0;
	@%p8 bra 	$L__BB1_14;
	and.b32  	%r11, %r45, 3;
	setp.lt.u32 	%p9, %r8, 4;
	@%p9 bra 	$L__BB1_11;
	mul.wide.u32 	%rd40, %r111, 4;
	add.s64 	%rd41, %rd5, %rd40;
	ld.global.f32 	%f84, [%rd41];
	add.f32 	%f85, %f200, %f84;
	ld.global.f32 	%f86, [%rd41+4];
	add.f32 	%f87, %f85, %f86;
	ld.global.f32 	%f88, [%rd41+8];
	add.f32 	%f89, %f87, %f88;
	ld.global.f32 	%f90, [%rd41+12];
	add.f32 	%f200, %f89, %f90;
	add.s32 	%r111, %r111, 4;
$L__BB1_11:
	setp.eq.s32 	%p10, %r11, 0;
	@%p10 bra 	$L__BB1_14;
	shl.b64 	%rd42, %rd4, 2;
	mul.wide.u32 	%rd43, %r111, 4;
	add.s64 	%rd44, %rd42, %rd43;
	add.s64 	%rd78, %rd3, %rd44;
	neg.s32 	%r113, %r11;
$L__BB1_13:
	.pragma "nounroll";
	ld.global.f32 	%f91, [%rd78];
	add.f32 	%f200, %f200, %f91;
	add.s64 	%rd78, %rd78, 4;
	add.s32 	%r113, %r113, 1;
	setp.ne.s32 	%p11, %r113, 0;
	@%p11 bra 	$L__BB1_13;
$L__BB1_14:
	setp.lt.s32 	%p12, %r45, 1;
	cvt.rn.f32.s32 	%f14, %r45;
	div.rn.f32 	%f15, %f200, %f14;
	mov.f32 	%f205, 0f00000000;
	@%p12 bra 	$L__BB1_46;
	mov.f64 	%fd31, 0d4000000000000000;
	{
	.reg .b32 %temp; 
	mov.b64 	{%temp, %r17}, %fd31;
	}
	and.b32  	%r18, %r17, 2146435072;
	setp.eq.s32 	%p13, %r18, 1062207488;
	setp.lt.s32 	%p14, %r17, 0;
	selp.b32 	%r19, 0, 2146435072, %p14;
	and.b32  	%r55, %r17, 2147483647;
	setp.ne.s32 	%p15, %r55, 1071644672;
	and.pred  	%p1, %p13, %p15;
	setp.lt.u32 	%p16, %r45, 4;
	mov.f32 	%f205, 0f00000000;
	mov.b32 	%r115, 0;
	@%p16 bra 	$L__BB1_38;
	and.b32  	%r56, %r45, 2147483644;
	neg.s32 	%r114, %r56;
	shl.b64 	%rd45, %rd4, 2;
	add.s64 	%rd46, %rd45, %rd3;
	add.s64 	%rd79, %rd46, 8;
	mov.f32 	%f205, 0f00000000;
$L__BB1_17:
	setp.lt.s32 	%p17, %r17, 0;
	setp.eq.s32 	%p18, %r18, 1062207488;
	ld.global.f32 	%f96, [%rd79+-8];
	sub.f32 	%f17, %f96, %f15;
	cvt.f64.f32 	%fd1, %f17;
	{
	.reg .b32 %temp; 
	mov.b64 	{%temp, %r22}, %fd1;
	}
	abs.f64 	%fd2, %fd1;
	{ // callseq 0, 0
	.param .b64 param0;
	st.param.f64 	[param0], %fd2;
	.param .b64 retval0;
	call.uni (retval0), 
	__internal_accurate_pow, 
	(
	param0
	);
	ld.param.f64 	%fd32, [retval0];
	} // callseq 0
	setp.lt.s32 	%p20, %r22, 0;
	neg.f64 	%fd34, %fd32;
	selp.f64 	%fd35, %fd34, %fd32, %p18;
	selp.f64 	%fd36, %fd35, %fd32, %p20;
	setp.eq.f32 	%p21, %f17, 0f00000000;
	selp.b32 	%r57, %r22, 0, %p18;
	or.b32  	%r58, %r57, 2146435072;
	selp.b32 	%r59, %r58, %r57, %p17;
	mov.b32 	%r60, 0;
	mov.b64 	%fd37, {%r60, %r59};
	selp.f64 	%fd91, %fd37, %fd36, %p21;
	add.f64 	%fd38, %fd1, 0d4000000000000000;
	{
	.reg .b32 %temp; 
	mov.b64 	{%temp, %r61}, %fd38;
	}
	and.b32  	%r62, %r61, 2146435072;
	setp.ne.s32 	%p22, %r62, 2146435072;
	@%p22 bra 	$L__BB1_22;
	setp.num.f32 	%p23, %f17, %f17;
	@%p23 bra 	$L__BB1_20;
	mov.f64 	%fd39, 0d4000000000000000;
	add.rn.f64 	%fd91, %fd1, %fd39;
	bra.uni 	$L__BB1_22;
$L__BB1_20:
	setp.neu.f64 	%p24, %fd2, 0d7FF0000000000000;
	@%p24 bra 	$L__BB1_22;
	setp.lt.s32 	%p25, %r22, 0;
	or.b32  	%r63, %r19, -2147483648;
	selp.b32 	%r64, %r63, %r19, %p1;
	selp.b32 	%r65, %r64, %r19, %p25;
	mov.b32 	%r66, 0;
	mov.b64 	%fd91, {%r66, %r65};
$L__BB1_22:
	setp.lt.s32 	%p26, %r17, 0;
	setp.eq.s32 	%p27, %r18, 1062207488;
	setp.eq.f32 	%p29, %f17, 0f3F800000;
	selp.f64 	%fd40, 0d3FF0000000000000, %fd91, %p29;
	cvt.f64.f32 	%fd41, %f205;
	add.f64 	%fd42, %fd40, %fd41;
	cvt.rn.f32.f64 	%f18, %fd42;
	ld.global.f32 	%f97, [%rd79+-4];
	sub.f32 	%f19, %f97, %f15;
	cvt.f64.f32 	%fd7, %f19;
	{
	.reg .b32 %temp; 
	mov.b64 	{%temp, %r23}, %fd7;
	}
	abs.f64 	%fd8, %fd7;
	{ // callseq 1, 0
	.param .b64 param0;
	st.param.f64 	[param0], %fd8;
	.param .b64 retval0;
	call.uni (retval0), 
	__internal_accurate_pow, 
	(
	param0
	);
	ld.param.f64 	%fd43, [retval0];
	} // callseq 1
	setp.lt.s32 	%p30, %r23, 0;
	neg.f64 	%fd45, %fd43;
	selp.f64 	%fd46, %fd45, %fd43, %p27;
	selp.f64 	%fd47, %fd46, %fd43, %p30;
	setp.eq.f32 	%p31, %f19, 0f00000000;
	selp.b32 	%r67, %r23, 0, %p27;
	or.b32  	%r68, %r67, 2146435072;
	selp.b32 	%r69, %r68, %r67, %p26;
	mov.b32 	%r70, 0;
	mov.b64 	%fd48, {%r70, %r69};
	selp.f64 	%fd92, %fd48, %fd47, %p31;
	add.f64 	%fd49, %fd7, 0d4000000000000000;
	{
	.reg .b32 %temp; 
	mov.b64 	{%temp, %r71}, %fd49;
	}
	and.b32  	%r72, %r71, 2146435072;
	setp.ne.s32 	%p32, %r72, 2146435072;
	@%p32 bra 	$L__BB1_27;
	setp.nan.f32 	%p33, %f19, %f19;
	@%p33 bra 	$L__BB1_26;
	setp.neu.f64 	%p34, %fd8, 0d7FF0000000000000;
	@%p34 bra 	$L__BB1_27;
	setp.lt.s32 	%p35, %r23, 0;
	or.b32  	%r73, %r19, -2147483648;
	selp.b32 	%r74, %r73, %r19, %p1;
	selp.b32 	%r75, %r74, %r19, %p35;
	mov.b32 	%r76, 0;
	mov.b64 	%fd92, {%r76, %r75};
	bra.uni 	$L__BB1_27;
$L__BB1_26:
	mov.f64 	%fd50, 0d4000000000000000;
	add.rn.f64 	%fd92, %fd7, %fd50;
$L__BB1_27:
	setp.lt.s32 	%p36, %r17, 0;
	setp.eq.s32 	%p37, %r18, 1062207488;
	setp.eq.f32 	%p39, %f19, 0f3F800000;
	selp.f64 	%fd51, 0d3FF0000000000000, %fd92, %p39;
	cvt.f64.f32 	%fd52, %f18;
	add.f64 	%fd53, %fd51, %fd52;
	cvt.rn.f32.f64 	%f20, %fd53;
	ld.global.f32 	%f98, [%rd79];
	sub.f32 	%f21, %f98, %f15;
	cvt.f64.f32 	%fd13, %f21;
	{
	.reg .b32 %temp; 
	mov.b64 	{%temp, %r24}, %fd13;
	}
	abs.f64 	%fd14, %fd13;
	{ // callseq 2, 0
	.param .b64 param0;
	st.param.f64 	[param0], %fd14;
	.param .b64 retval0;
	call.uni (retval0), 
	__internal_accurate_pow, 
	(
	param0
	);
	ld.param.f64 	%fd54, [retval0];
	} // callseq 2
	setp.lt.s32 	%p40, %r24, 0;
	neg.f64 	%fd56, %fd54;
	selp.f64 	%fd57, %fd56, %fd54, %p37;
	selp.f64 	%fd58, %fd57, %fd54, %p40;
	setp.eq.f32 	%p41, %f21, 0f00000000;
	selp.b32 	%r77, %r24, 0, %p37;
	or.b32  	%r78, %r77, 2146435072;
	selp.b32 	%r79, %r78, %r77, %p36;
	mov.b32 	%r80, 0;
	mov.b64 	%fd59, {%r80, %r79};
	selp.f64 	%fd93, %fd59, %fd58, %p41;
	add.f64 	%fd60, %fd13, 0d4000000000000000;
	{
	.reg .b32 %temp; 
	mov.b64 	{%temp, %r81}, %fd60;
	}
	and.b32  	%r82, %r81, 2146435072;
	setp.ne.s32 	%p42, %r82, 2146435072;
	@%p42 bra 	$L__BB1_32;
	setp.nan.f32 	%p43, %f21, %f21;
	@%p43 bra 	$L__BB1_31;
	setp.neu.f64 	%p44, %fd14, 0d7FF0000000000000;
	@%p44 bra 	$L__BB1_32;
	setp.lt.s32 	%p45, %r24, 0;
	or.b32  	%r83, %r19, -2147483648;
	selp.b32 	%r84, %r83, %r19, %p1;
	selp.b32 	%r85, %r84, %r19, %p45;
	mov.b32 	%r86, 0;
	mov.b64 	%fd93, {%r86, %r85};
	bra.uni 	$L__BB1_32;
$L__BB1_31:
	mov.f64 	%fd61, 0d4000000000000000;
	add.rn.f64 	%fd93, %fd13, %fd61;
$L__BB1_32:
	setp.lt.s32 	%p46, %r17, 0;
	setp.eq.s32 	%p47, %r18, 1062207488;
	setp.eq.f32 	%p49, %f21, 0f3F800000;
	selp.f64 	%fd62, 0d3FF0000000000000, %fd93, %p49;
	cvt.f64.f32 	%fd63, %f20;
	add.f64 	%fd64, %fd62, %fd63;
	cvt.rn.f32.f64 	%f22, %fd64;
	ld.global.f32 	%f99, [%rd79+4];
	sub.f32 	%f23, %f99, %f15;
	cvt.f64.f32 	%fd19, %f23;
	{
	.reg .b32 %temp; 
	mov.b64 	{%temp, %r25}, %fd19;
	}
	abs.f64 	%fd20, %fd19;
	{ // callseq 3, 0
	.param .b64 param0;
	st.param.f64 	[param0], %fd20;
	.param .b64 retval0;
	call.uni (retval0), 
	__internal_accurate_pow, 
	(
	param0
	);
	ld.param.f64 	%fd65, [retval0];
	} // callseq 3
	setp.lt.s32 	%p50, %r25, 0;
	neg.f64 	%fd67, %fd65;
	selp.f64 	%fd68, %fd67, %fd65, %p47;
	selp.f64 	%fd69, %fd68, %fd65, %p50;
	setp.eq.f32 	%p51, %f23, 0f00000000;
	selp.b32 	%r87, %r25, 0, %p47;
	or.b32  	%r88, %r87, 2146435072;
	selp.b32 	%r89, %r88, %r87, %p46;
	mov.b32 	%r90, 0;
	mov.b64 	%fd70, {%r90, %r89};
	selp.f64 	%fd94, %fd70, %fd69, %p51;
	add.f64 	%fd71, %fd19, 0d4000000000000000;
	{
	.reg .b32 %temp; 
	mov.b64 	{%temp, %r91}, %fd71;
	}
	and.b32  	%r92, %r91, 2146435072;
	setp.ne.s32 	%p52, %r92, 2146435072;
	@%p52 bra 	$L__BB1_37;
	setp.nan.f32 	%p53, %f23, %f23;
	@%p53 bra 	$L__BB1_36;
	setp.neu.f64 	%p54, %fd20, 0d7FF0000000000000;
	@%p54 bra 	$L__BB1_37;
	setp.lt.s32 	%p55, %r25, 0;
	or.b32  	%r93, %r19, -2147483648;
	selp.b32 	%r94, %r93, %r19, %p1;
	selp.b32 	%r95, %r94, %r19, %p55;
	mov.b32 	%r96, 0;
	mov.b64 	%fd94, {%r96, %r95};
	bra.uni 	$L__BB1_37;
$L__BB1_36:
	mov.f64 	%fd72, 0d4000000000000000;
	add.rn.f64 	%fd94, %fd19, %fd72;
$L__BB1_37:
	and.b32  	%r115, %r45, 2147483644;
	setp.eq.f32 	%p56, %f23, 0f3F800000;
	selp.f64 	%fd73, 0d3FF0000000000000, %fd94, %p56;
	cvt.f64.f32 	%fd74, %f22;
	add.f64 	%fd75, %fd73, %fd74;
	cvt.rn.f32.f64 	%f205, %fd75;
	add.s32 	%r114, %r114, 4;
	add.s64 	%rd79, %rd79, 16;
	setp.ne.s32 	%p57, %r114, 0;
	@%p57 bra 	$L__BB1_17;
$L__BB1_38:
	and.b32  	%r29, %r45, 3;
	setp.eq.s32 	%p58, %r29, 0;
	@%p58 bra 	$L__BB1_46;
	shl.b64 	%rd47, %rd4, 2;
	mul.wide.u32 	%rd48, %r115, 4;
	add.s64 	%rd49, %rd47, %rd48;
	add.s64 	%rd80, %rd3, %rd49;
	neg.s32 	%r116, %r29;
$L__BB1_40:
	.pragma "nounroll";
	setp.lt.s32 	%p59, %r17, 0;
	setp.eq.s32 	%p60, %r18, 1062207488;
	ld.global.f32 	%f100, [%rd80];
	sub.f32 	%f28, %f100, %f15;
	cvt.f64.f32 	%fd25, %f28;
	{
	.reg .b32 %temp; 
	mov.b64 	{%temp, %r32}, %fd25;
	}
	abs.f64 	%fd26, %fd25;
	{ // callseq 4, 0
	.param .b64 param0;
	st.param.f64 	[param0], %fd26;
	.param .b64 retval0;
	call.uni (retval0), 
	__internal_accurate_pow, 
	(
	param0
	);
	ld.param.f64 	%fd76, [retval0];
	} // callseq 4
	setp.lt.s32 	%p62, %r32, 0;
	neg.f64 	%fd78, %fd76;
	selp.f64 	%fd79, %fd78, %fd76, %p60;
	selp.f64 	%fd80, %fd79, %fd76, %p62;
	setp.eq.f32 	%p63, %f28, 0f00000000;
	selp.b32 	%r97, %r32, 0, %p60;
	or.b32  	%r98, %r97, 2146435072;
	selp.b32 	%r99, %r98, %r97, %p59;
	mov.b32 	%r100, 0;
	mov.b64 	%fd81, {%r100, %r99};
	selp.f64 	%fd95, %fd81, %fd80, %p63;
	add.f64 	%fd82, %fd25, 0d4000000000000000;
	{
	.reg .b32 %temp; 
	mov.b64 	{%temp, %r101}, %fd82;
	}
	and.b32  	%r102, %r101, 2146435072;
	setp.ne.s32 	%p64, %r102, 2146435072;
	@%p64 bra 	$L__BB1_45;
	setp.nan.f32 	%p65, %f28, %f28;
	@%p65 bra 	$L__BB1_44;
	setp.neu.f64 	%p66, %fd26, 0d7FF0000000000000;
	@%p66 bra 	$L__BB1_45;
	setp.lt.s32 	%p67, %r32, 0;
	or.b32  	%r103, %r19, -2147483648;
	selp.b32 	%r104, %r103, %r19, %p1;
	selp.b32 	%r105, %r104, %r19, %p67;
	mov.b32 	%r106, 0;
	mov.b64 	%fd95, {%r106, %r105};
	bra.uni 	$L__BB1_45;
$L__BB1_44:
	mov.f64 	%fd83, 0d4000000000000000;
	add.rn.f64 	%fd95, %fd25, %fd83;
$L__BB1_45:
	setp.eq.f32 	%p68, %f28, 0f3F800000;
	selp.f64 	%fd84, 0d3FF0000000000000, %fd95, %p68;
	cvt.f64.f32 	%fd85, %f205;
	add.f64 	%fd86, %fd84, %fd85;
	cvt.rn.f32.f64 	%f205, %fd86;
	add.s64 	%rd80, %rd80, 4;
	add.s32 	%r116, %r116, 1;
	setp.ne.s32 	%p69, %r116, 0;
	@%p69 bra 	$L__BB1_40;
$L__BB1_46:
	setp.lt.s32 	%p70, %r45, 1;
	div.rn.f32 	%f101, %f205, %f14;
	cvt.f64.f32 	%fd87, %f101;
	add.f64 	%fd88, %fd87, 0d3EE4F8B588E368F1;
	sqrt.rn.f64 	%fd89, %fd88;
	rcp.rn.f64 	%fd90, %fd89;
	cvt.rn.f32.f64 	%f31, %fd90;
	@%p70 bra 	$L__BB1_58;
	ld.param.u64 	%rd76, [_Z15layerNormKernelPfS_iiiS_S__param_5];
	cvta.to.global.u64 	%rd18, %rd76;
	and.b32  	%r34, %r45, 7;
	setp.lt.u32 	%p71, %r45, 8;
	mov.b32 	%r119, 0;
	@%p71 bra 	$L__BB1_50;
	and.b32  	%r119, %r45, 2147483640;
	neg.s32 	%r117, %r119;
	shl.b64 	%rd50, %rd4, 2;
	add.s64 	%rd51, %rd50, 16;
	add.s64 	%rd84, %rd3, %rd51;
	add.s64 	%rd83, %rd18, 16;
	add.s64 	%rd82, %rd2, 16;
	add.s64 	%rd81, %rd1, %rd51;
$L__BB1_49:
	.pragma "nounroll";
	ld.global.f32 	%f102, [%rd84+-16];
	sub.f32 	%f103, %f102, %f15;
	mul.f32 	%f104, %f103, %f31;
	ld.global.f32 	%f105, [%rd83+-16];
	ld.global.f32 	%f106, [%rd82+-16];
	fma.rn.f32 	%f107, %f105, %f104, %f106;
	st.global.f32 	[%rd81+-16], %f107;
	ld.global.f32 	%f108, [%rd84+-12];
	sub.f32 	%f109, %f108, %f15;
	mul.f32 	%f110, %f109, %f31;
	ld.global.f32 	%f111, [%rd83+-12];
	ld.global.f32 	%f112, [%rd82+-12];
	fma.rn.f32 	%f113, %f111, %f110, %f112;
	st.global.f32 	[%rd81+-12], %f113;
	ld.global.f32 	%f114, [%rd84+-8];
	sub.f32 	%f115, %f114, %f15;
	mul.f32 	%f116, %f115, %f31;
	ld.global.f32 	%f117, [%rd83+-8];
	ld.global.f32 	%f118, [%rd82+-8];
	fma.rn.f32 	%f119, %f117, %f116, %f118;
	st.global.f32 	[%rd81+-8], %f119;
	ld.global.f32 	%f120, [%rd84+-4];
	sub.f32 	%f121, %f120, %f15;
	mul.f32 	%f122, %f121, %f31;
	ld.global.f32 	%f123, [%rd83+-4];
	ld.global.f32 	%f124, [%rd82+-4];
	fma.rn.f32 	%f125, %f123, %f122, %f124;
	st.global.f32 	[%rd81+-4], %f125;
	ld.global.f32 	%f126, [%rd84];
	sub.f32 	%f127, %f126, %f15;
	mul.f32 	%f128, %f127, %f31;
	ld.global.f32 	%f129, [%rd83];
	ld.global.f32 	%f130, [%rd82];
	fma.rn.f32 	%f131, %f129, %f128, %f130;
	st.global.f32 	[%rd81], %f131;
	ld.global.f32 	%f132, [%rd84+4];
	sub.f32 	%f133, %f132, %f15;
	mul.f32 	%f134, %f133, %f31;
	ld.global.f32 	%f135, [%rd83+4];
	ld.global.f32 	%f136, [%rd82+4];
	fma.rn.f32 	%f137, %f135, %f134, %f136;
	st.global.f32 	[%rd81+4], %f137;
	ld.global.f32 	%f138, [%rd84+8];
	sub.f32 	%f139, %f138, %f15;
	mul.f32 	%f140, %f139, %f31;
	ld.global.f32 	%f141, [%rd83+8];
	ld.global.f32 	%f142, [%rd82+8];
	fma.rn.f32 	%f143, %f141, %f140, %f142;
	st.global.f32 	[%rd81+8], %f143;
	ld.global.f32 	%f144, [%rd84+12];
	sub.f32 	%f145, %f144, %f15;
	mul.f32 	%f146, %f145, %f31;
	ld.global.f32 	%f147, [%rd83+12];
	ld.global.f32 	%f148, [%rd82+12];
	fma.rn.f32 	%f149, %f147, %f146, %f148;
	st.global.f32 	[%rd81+12], %f149;
	add.s32 	%r117, %r117, 8;
	add.s64 	%rd84, %rd84, 32;
	add.s64 	%rd83, %rd83, 32;
	add.s64 	%rd82, %rd82, 32;
	add.s64 	%rd81, %rd81, 32;
	setp.ne.s32 	%p72, %r117, 0;
	@%p72 bra 	$L__BB1_49;
$L__BB1_50:
	setp.eq.s32 	%p73, %r34, 0;
	@%p73 bra 	$L__BB1_58;
	and.b32  	%r40, %r45, 3;
	setp.lt.u32 	%p74, %r34, 4;
	@%p74 bra 	$L__BB1_53;
	cvt.u64.u32 	%rd52, %r119;
	mul.wide.u32 	%rd53, %r119, 4;
	add.s64 	%rd54, %rd5, %rd53;
	ld.global.f32 	%f150, [%rd54];
	sub.f32 	%f151, %f150, %f15;
	mul.f32 	%f152, %f151, %f31;
	add.s64 	%rd55, %rd18, %rd53;
	ld.global.f32 	%f153, [%rd55];
	add.s64 	%rd56, %rd2, %rd53;
	ld.global.f32 	%f154, [%rd56];
	fma.rn.f32 	%f155, %f153, %f152, %f154;
	add.s64 	%rd57, %rd52, %rd4;
	shl.b64 	%rd58, %rd57, 2;
	add.s64 	%rd59, %rd1, %rd58;
	st.global.f32 	[%rd59], %f155;
	ld.global.f32 	%f156, [%rd54+4];
	sub.f32 	%f157, %f156, %f15;
	mul.f32 	%f158, %f157, %f31;
	ld.global.f32 	%f159, [%rd55+4];
	ld.global.f32 	%f160, [%rd56+4];
	fma.rn.f32 	%f161, %f159, %f158, %f160;
	st.global.f32 	[%rd59+4], %f161;
	ld.global.f32 	%f162, [%rd54+8];
	sub.f32 	%f163, %f162, %f15;
	mul.f32 	%f164, %f163, %f31;
	ld.global.f32 	%f165, [%rd55+8];
	ld.global.f32 	%f166, [%rd56+8];
	fma.rn.f32 	%f167, %f165, %f164, %f166;
	st.global.f32 	[%rd59+8], %f167;
	ld.global.f32 	%f168, [%rd54+12];
	sub.f32 	%f169, %f168, %f15;
	mul.f32 	%f170, %f169, %f31;
	ld.global.f32 	%f171, [%rd55+12];
	ld.global.f32 	%f172, [%rd56+12];
	fma.rn.f32 	%f173, %f171, %f170, %f172;
	st.global.f32 	[%rd59+12], %f173;
	add.s32 	%r119, %r119, 4;
$L__BB1_53:
	setp.eq.s32 	%p75, %r40, 0;
	@%p75 bra 	$L__BB1_58;
	setp.eq.s32 	%p76, %r40, 1;
	@%p76 bra 	$L__BB1_56;
	cvt.u64.u32 	%rd60, %r119;
	mul.wide.u32 	%rd61, %r119, 4;
	add.s64 	%rd62, %rd5, %rd61;
	ld.global.f32 	%f174, [%rd62];
	sub.f32 	%f175, %f174, %f15;
	mul.f32 	%f176, %f175, %f31;
	add.s64 	%rd63, %rd18, %rd61;
	ld.global.f32 	%f177, [%rd63];
	add.s64 	%rd64, %rd2, %rd61;
	ld.global.f32 	%f178, [%rd64];
	fma.rn.f32 	%f179, %f177, %f176, %f178;
	add.s64 	%rd65, %rd60, %rd4;
	shl.b64 	%rd66, %rd65, 2;
	add.s64 	%rd67, %rd1, %rd66;
	st.global.f32 	[%rd67], %f179;
	ld.global.f32 	%f180, [%rd62+4];
	sub.f32 	%f181, %f180, %f15;
	mul.f32 	%f182, %f181, %f31;
	ld.global.f32 	%f183, [%rd63+4];
	ld.global.f32 	%f184, [%rd64+4];
	fma.rn.f32 	%f185, %f183, %f182, %f184;
	st.global.f32 	[%rd67+4], %f185;
	add.s32 	%r119, %r119, 2;
$L__BB1_56:
	and.b32  	%r108, %r45, 1;
	setp.eq.b32 	%p77, %r108, 1;
	not.pred 	%p78, %p77;
	@%p78 bra 	$L__BB1_58;
	cvt.u64.u32 	%rd68, %r119;
	mul.wide.u32 	%rd69, %r119, 4;
	add.s64 	%rd70, %rd5, %rd69;
	ld.global.f32 	%f186, [%rd70];
	sub.f32 	%f187, %f186, %f15;
	mul.f32 	%f188, %f187, %f31;
	add.s64 	%rd71, %rd18, %rd69;
	ld.global.f32 	%f189, [%rd71];
	add.s64 	%rd72, %rd2, %rd69;
	ld.global.f32 	%f190, [%rd72];
	fma.rn.f32 	%f191, %f189, %f188, %f190;
	add.s64 	%rd73, %rd68, %rd4;
	shl.b64 	%rd74, %rd73, 2;
	add.s64 	%rd75, %rd1, %rd74;
	st.global.f32 	[%rd75], %f191;
$L__BB1_58:
	ret;

}
	// .globl	_Z13softmaxKernelPfS_ii
.visible .entry _Z13softmaxKernelPfS_ii(
	.param .u64 .ptr .align 1 _Z13softmaxKernelPfS_ii_param_0,
	.param .u64 .ptr .align 1 _Z13softmaxKernelPfS_ii_param_1,
	.param .u32 _Z13softmaxKernelPfS_ii_param_2,
	.param .u32 _Z13softmaxKernelPfS_ii_param_3
)
{
	.reg .pred 	%p<29>;
	.reg .b32 	%r<124>;
	.reg .b32 	%f<496>;
	.reg .b64 	%rd<65>;

	ld.param.u64 	%rd20, [_Z13softmaxKernelPfS_ii_param_0];
	ld.param.u64 	%rd21, [_Z13softmaxKernelPfS_ii_param_1];
	ld.param.u32 	%r40, [_Z13softmaxKernelPfS_ii_param_2];
	ld.param.u32 	%r39, [_Z13softmaxKernelPfS_ii_param_3];
	cvta.to.global.u64 	%rd1, %rd21;
	mov.u32 	%r41, %ctaid.x;
	mov.u32 	%r42, %ntid.x;
	mov.u32 	%r43, %tid.x;
	mad.lo.s32 	%r1, %r41, %r42, %r43;
	mul.lo.s32 	%r44, %r39, %r40;
	setp.ge.s32 	%p1, %r1, %r44;
	@%p1 bra 	$L__BB2_38;
	cvta.to.global.u64 	%rd2, %rd20;
	mul.lo.s32 	%r45, %r39, %r1;
	cvt.s64.s32 	%rd3, %r45;
	mul.wide.s32 	%rd22, %r45, 4;
	add.s64 	%rd4, %rd2, %rd22;
	setp.lt.s32 	%p2, %r39, 1;
	mov.f32 	%f486, 0fFF800000;
	@%p2 bra 	$L__BB2_14;
	and.b32  	%r2, %r39, 15;
	setp.lt.u32 	%p3, %r39, 16;
	mov.f32 	%f486, 0fFF800000;
	mov.b32 	%r111, 0;
	@%p3 bra 	$L__BB2_5;
	and.b32  	%r111, %r39, 2147483632;
	neg.s32 	%r115, %r111;
	shl.b64 	%rd23, %rd3, 2;
	add.s64 	%rd24, %rd23, %rd2;
	add.s64 	%rd61, %rd24, 32;
	mov.f32 	%f486, 0fFF800000;
$L__BB2_4:
	.pragma "nounroll";
	ld.global.f32 	%f30, [%rd61+-32];
	max.f32 	%f31, %f486, %f30;
	ld.global.f32 	%f32, [%rd61+-28];
	max.f32 	%f33, %f31, %f32;
	ld.global.f32 	%f34, [%rd61+-24];
	max.f32 	%f35, %f33, %f34;
	ld.global.f32 	%f36, [%rd61+-20];
	max.f32 	%f37, %f35, %f36;
	ld.global.f32 	%f38, [%rd61+-16];
	max.f32 	%f39, %f37, %f38;
	ld.global.f32 	%f40, [%rd61+-12];
	max.f32 	%f41, %f39, %f40;
	ld.global.f32 	%f42, [%rd61+-8];
	max.f32 	%f43, %f41, %f42;
	ld.global.f32 	%f44, [%rd61+-4];
	max.f32 	%f45, %f43, %f44;
	ld.global.f32 	%f46, [%rd61];
	max.f32 	%f47, %f45, %f46;
	ld.global.f32 	%f48, [%rd61+4];
	max.f32 	%f49, %f47, %f48;
	ld.global.f32 	%f50, [%rd61+8];
	max.f32 	%f51, %f49, %f50;
	ld.global.f32 	%f52, [%rd61+12];
	max.f32 	%f53, %f51, %f52;
	ld.global.f32 	%f54, [%rd61+16];
	max.f32 	%f55, %f53, %f54;
	ld.global.f32 	%f56, [%rd61+20];
	max.f32 	%f57, %f55, %f56;
	ld.global.f32 	%f58, [%rd61+24];
	max.f32 	%f59, %f57, %f58;
	ld.global.f32 	%f60, [%rd61+28];
	max.f32 	%f486, %f59, %f60;
	add.s32 	%r115, %r115, 16;
	add.s64 	%rd61, %rd61, 64;
	setp.eq.s32 	%p4, %r115, 0;
	@%p4 bra 	$L__BB2_5;
	bra.uni 	$L__BB2_4;
$L__BB2_5:
	setp.eq.s32 	%p5, %r2, 0;
	@%p5 bra 	$L__BB2_14;
	and.b32  	%r6, %r39, 7;
	setp.lt.u32 	%p6, %r2, 8;
	@%p6 bra 	$L__BB2_8;
	mul.wide.u32 	%rd25, %r111, 4;
	add.s64 	%rd26, %rd4, %rd25;
	ld.global.f32 	%f62, [%rd26];
	max.f32 	%f63, %f486, %f62;
	ld.global.f32 	%f64, [%rd26+4];
	max.f32 	%f65, %f63, %f64;
	ld.global.f32 	%f66, [%rd26+8];
	max.f32 	%f67, %f65, %f66;
	ld.global.f32 	%f68, [%rd26+12];
	max.f32 	%f69, %f67, %f68;
	ld.global.f32 	%f70, [%rd26+16];
	max.f32 	%f71, %f69, %f70;
	ld.global.f32 	%f72, [%rd26+20];
	max.f32 	%f73, %f71, %f72;
	ld.global.f32 	%f74, [%rd26+24];
	max.f32 	%f75, %f73, %f74;
	ld.global.f32 	%f76, [%rd26+28];
	max.f32 	%f486, %f75, %f76;
	add.s32 	%r111, %r111, 8;
$L__BB2_8:
	setp.eq.s32 	%p7, %r6, 0;
	@%p7 bra 	$L__BB2_14;
	and.b32  	%r9, %r39, 3;
	setp.lt.u32 	%p8, %r6, 4;
	@%p8 bra 	$L__BB2_11;
	mul.wide.u32 	%rd27, %r111, 4;
	add.s64 	%rd28, %rd4, %rd27;
	ld.global.f32 	%f78, [%rd28];
	max.f32 	%f79, %f486, %f78;
	ld.global.f32 	%f80, [%rd28+4];
	max.f32 	%f81, %f79, %f80;
	ld.global.f32 	%f82, [%rd28+8];
	max.f32 	%f83, %f81, %f82;
	ld.global.f32 	%f84, [%rd28+12];
	max.f32 	%f486, %f83, %f84;
	add.s32 	%r111, %r111, 4;
$L__BB2_11:
	setp.eq.s32 	%p9, %r9, 0;
	@%p9 bra 	$L__BB2_14;
	shl.b64 	%rd29, %rd3, 2;
	mul.wide.u32 	%rd30, %r111, 4;
	add.s64 	%rd31, %rd29, %rd30;
	add.s64 	%rd60, %rd2, %rd31;
	neg.s32 	%r114, %r9;
$L__BB2_13:
	.pragma "nounroll";
	ld.global.f32 	%f85, [%rd60];
	max.f32 	%f486, %f486, %f85;
	add.s64 	%rd60, %rd60, 4;
	add.s32 	%r114, %r114, 1;
	setp.ne.s32 	%p10, %r114, 0;
	@%p10 bra 	$L__BB2_13;
$L__BB2_14:
	setp.lt.s32 	%p11, %r39, 1;
	mov.f32 	%f494, 0f00000000;
	@%p11 bra 	$L__BB2_26;
	and.b32  	%r15, %r39, 7;
	setp.lt.u32 	%p12, %r39, 8;
	mov.f32 	%f494, 0f00000000;
	mov.b32 	%r116, 0;
	@%p12 bra 	$L__BB2_18;
	and.b32  	%r116, %r39, 2147483640;
	neg.s32 	%r119, %r116;
	shl.b64 	%rd32, %rd3, 2;
	add.s64 	%rd33, %rd32, %rd2;
	add.s64 	%rd62, %rd33, 16;
	mov.f32 	%f494, 0f00000000;
$L__BB2_17:
	.pragma "nounroll";
	ld.global.f32 	%f90, [%rd62+-16];
	sub.f32 	%f91, %f90, %f486;
	fma.rn.f32 	%f92, %f91, 0f3BBB989D, 0f3F000000;
	cvt.sat.f32.f32 	%f93, %f92;
	mov.f32 	%f94, 0f4B400001;
	mov.f32 	%f95, 0f437C0000;
	fma.rm.f32 	%f96, %f93, %f95, %f94;
	add.f32 	%f97, %f96, 0fCB40007F;
	neg.f32 	%f98, %f97;
	fma.rn.f32 	%f99, %f91, 0f3FB8AA3B, %f98;
	fma.rn.f32 	%f100, %f91, 0f32A57060, %f99;
	mov.b32 	%r48, %f96;
	shl.b32 	%r49, %r48, 23;
	mov.b32 	%f101, %r49;
	ex2.approx.ftz.f32 	%f102, %f100;
	fma.rn.f32 	%f103, %f102, %f101, %f494;
	ld.global.f32 	%f104, [%rd62+-12];
	sub.f32 	%f105, %f104, %f486;
	fma.rn.f32 	%f106, %f105, 0f3BBB989D, 0f3F000000;
	cvt.sat.f32.f32 	%f107, %f106;
	fma.rm.f32 	%f108, %f107, %f95, %f94;
	add.f32 	%f109, %f108, 0fCB40007F;
	neg.f32 	%f110, %f109;
	fma.rn.f32 	%f111, %f105, 0f3FB8AA3B, %f110;
	fma.rn.f32 	%f112, %f105, 0f32A57060, %f111;
	mov.b32 	%r50, %f108;
	shl.b32 	%r51, %r50, 23;
	mov.b32 	%f113, %r51;
	ex2.approx.ftz.f32 	%f114, %f112;
	fma.rn.f32 	%f115, %f114, %f113, %f103;
	ld.global.f32 	%f116, [%rd62+-8];
	sub.f32 	%f117, %f116, %f486;
	fma.rn.f32 	%f118, %f117, 0f3BBB989D, 0f3F000000;
	cvt.sat.f32.f32 	%f119, %f118;
	fma.rm.f32 	%f120, %f119, %f95, %f94;
	add.f32 	%f121, %f120, 0fCB40007F;
	neg.f32 	%f122, %f121;
	fma.rn.f32 	%f123, %f117, 0f3FB8AA3B, %f122;
	fma.rn.f32 	%f124, %f117, 0f32A57060, %f123;
	mov.b32 	%r52, %f120;
	shl.b32 	%r53, %r52, 23;
	mov.b32 	%f125, %r53;
	ex2.approx.ftz.f32 	%f126, %f124;
	fma.rn.f32 	%f127, %f126, %f125, %f115;
	ld.global.f32 	%f128, [%rd62+-4];
	sub.f32 	%f129, %f128, %f486;
	fma.rn.f32 	%f130, %f129, 0f3BBB989D, 0f3F000000;
	cvt.sat.f32.f32 	%f131, %f130;
	fma.rm.f32 	%f132, %f131, %f95, %f94;
	add.f32 	%f133, %f132, 0fCB40007F;
	neg.f32 	%f134, %f133;
	fma.rn.f32 	%f135, %f129, 0f3FB8AA3B, %f134;
	fma.rn.f32 	%f136, %f129, 0f32A57060, %f135;
	mov.b32 	%r54, %f132;
	shl.b32 	%r55, %r54, 23;
	mov.b32 	%f137, %r55;
	ex2.approx.ftz.f32 	%f138, %f136;
	fma.rn.f32 	%f139, %f138, %f137, %f127;
	ld.global.f32 	%f140, [%rd62];
	sub.f32 	%f141, %f140, %f486;
	fma.rn.f32 	%f142, %f141, 0f3BBB989D, 0f3F000000;
	cvt.sat.f32.f32 	%f143, %f142;
	fma.rm.f32 	%f144, %f143, %f95, %f94;
	add.f32 	%f145, %f144, 0fCB40007F;
	neg.f32 	%f146, %f145;
	fma.rn.f32 	%f147, %f141, 0f3FB8AA3B, %f146;
	fma.rn.f32 	%f148, %f141, 0f32A57060, %f147;
	mov.b32 	%r56, %f144;
	shl.b32 	%r57, %r56, 23;
	mov.b32 	%f149, %r57;
	ex2.approx.ftz.f32 	%f150, %f148;
	fma.rn.f32 	%f151, %f150, %f149, %f139;
	ld.global.f32 	%f152, [%rd62+4];
	sub.f32 	%f153, %f152, %f486;
	fma.rn.f32 	%f154, %f153, 0f3BBB989D, 0f3F000000;
	cvt.sat.f32.f32 	%f155, %f154;
	fma.rm.f32 	%f156, %f155, %f95, %f94;
	add.f32 	%f157, %f156, 0fCB40007F;
	neg.f32 	%f158, %f157;
	fma.rn.f32 	%f159, %f153, 0f3FB8AA3B, %f158;
	fma.rn.f32 	%f160, %f153, 0f32A57060, %f159;
	mov.b32 	%r58, %f156;
	shl.b32 	%r59, %r58, 23;
	mov.b32 	%f161, %r59;
	ex2.approx.ftz.f32 	%f162, %f160;
	fma.rn.f32 	%f163, %f162, %f161, %f151;
	ld.global.f32 	%f164, [%rd62+8];
	sub.f32 	%f165, %f164, %f486;
	fma.rn.f32 	%f166, %f165, 0f3BBB989D, 0f3F000000;
	cvt.sat.f32.f32 	%f167, %f166;
	fma.rm.f32 	%f168, %f167, %f95, %f94;
	add.f32 	%f169, %f168, 0fCB40007F;
	neg.f32 	%f170, %f169;
	fma.rn.f32 	%f171, %f165, 0f3FB8AA3B, %f170;
	fma.rn.f32 	%f172, %f165, 0f32A57060, %f171;
	mov.b32 	%r60, %f168;
	shl.b32 	%r61, %r60, 23;
	mov.b32 	%f173, %r61;
	ex2.approx.ftz.f32 	%f174, %f172;
	fma.rn.f32 	%f175, %f174, %f173, %f163;
	ld.global.f32 	%f176, [%rd62+12];
	sub.f32 	%f177, %f176, %f486;
	fma.rn.f32 	%f178, %f177, 0f3BBB989D, 0f3F000000;
	cvt.sat.f32.f32 	%f179, %f178;
	fma.rm.f32 	%f180, %f179, %f95, %f94;
	add.f32 	%f181, %f180, 0fCB40007F;
	neg.f32 	%f182, %f181;
	fma.rn.f32 	%f183, %f177, 0f3FB8AA3B, %f182;
	fma.rn.f32 	%f184, %f177, 0f32A57060, %f183;
	mov.b32 	%r62, %f180;
	shl.b32 	%r63, %r62, 23;
	mov.b32 	%f185, %r63;
	ex2.approx.ftz.f32 	%f186, %f184;
	fma.rn.f32 	%f494, %f186, %f185, %f175;
	add.s32 	%r119, %r119, 8;
	add.s64 	%rd62, %rd62, 32;
	setp.eq.s32 	%p13, %r119, 0;
	@%p13 bra 	$L__BB2_18;
	bra.uni 	$L__BB2_17;
$L__BB2_18:
	setp.eq.s32 	%p14, %r15, 0;
	@%p14 bra 	$L__BB2_26;
	and.b32  	%r21, %r39, 3;
	setp.lt.u32 	%p15, %r15, 4;
	@%p15 bra 	$L__BB2_21;
	mul.wide.u32 	%rd34, %r116, 4;
	add.s64 	%rd35, %rd4, %rd34;
	ld.global.f32 	%f188, [%rd35];
	sub.f32 	%f189, %f188, %f486;
	fma.rn.f32 	%f190, %f189, 0f3BBB989D, 0f3F000000;
	cvt.sat.f32.f32 	%f191, %f190;
	mov.f32 	%f192, 0f4B400001;
	mov.f32 	%f193, 0f437C0000;
	fma.rm.f32 	%f194, %f191, %f193, %f192;
	add.f32 	%f195, %f194, 0fCB40007F;
	neg.f32 	%f196, %f195;
	fma.rn.f32 	%f197, %f189, 0f3FB8AA3B, %f196;
	fma.rn.f32 	%f198, %f189, 0f32A57060, %f197;
	mov.b32 	%r64, %f194;
	shl.b32 	%r65, %r64, 23;
	mov.b32 	%f199, %r65;
	ex2.approx.ftz.f32 	%f200, %f198;
	fma.rn.f32 	%f201, %f200, %f199, %f494;
	ld.global.f32 	%f202, [%rd35+4];
	sub.f32 	%f203, %f202, %f486;
	fma.rn.f32 	%f204, %f203, 0f3BBB989D, 0f3F000000;
	cvt.sat.f32.f32 	%f205, %f204;
	fma.rm.f32 	%f206, %f205, %f193, %f192;
	add.f32 	%f207, %f206, 0fCB40007F;
	neg.f32 	%f208, %f207;
	fma.rn.f32 	%f209, %f203, 0f3FB8AA3B, %f208;
	fma.rn.f32 	%f210, %f203, 0f32A57060, %f209;
	mov.b32 	%r66, %f206;
	shl.b32 	%r67, %r66, 23;
	mov.b32 	%f211, %r67;
	ex2.approx.ftz.f32 	%f212, %f210;
	fma.rn.f32 	%f213, %f212, %f211, %f201;
	ld.global.f32 	%f214, [%rd35+8];
	sub.f32 	%f215, %f214, %f486;
	fma.rn.f32 	%f216, %f215, 0f3BBB989D, 0f3F000000;
	cvt.sat.f32.f32 	%f217, %f216;
	fma.rm.f32 	%f218, %f217, %f193, %f192;
	add.f32 	%f219, %f218, 0fCB40007F;
	neg.f32 	%f220, %f219;
	fma.rn.f32 	%f221, %f215, 0f3FB8AA3B, %f220;
	fma.rn.f32 	%f222, %f215, 0f32A57060, %f221;
	mov.b32 	%r68, %f218;
	shl.b32 	%r69, %r68, 23;
	mov.b32 	%f223, %r69;
	ex2.approx.ftz.f32 	%f224, %f222;
	fma.rn.f32 	%f225, %f224, %f223, %f213;
	ld.global.f32 	%f226, [%rd35+12];
	sub.f32 	%f227, %f226, %f486;
	fma.rn.f32 	%f228, %f227, 0f3BBB989D, 0f3F000000;
	cvt.sat.f32.f32 	%f229, %f228;
	fma.rm.f32 	%f230, %f229, %f193, %f192;
	add.f32 	%f231, %f230, 0fCB40007F;
	neg.f32 	%f232, %f231;
	fma.rn.f32 	%f233, %f227, 0f3FB8AA3B, %f232;
	fma.rn.f32 	%f234, %f227, 0f32A57060, %f233;
	mov.b32 	%r70, %f230;
	shl.b32 	%r71, %r70, 23;
	mov.b32 	%f235, %r71;
	ex2.approx.ftz.f32 	%f236, %f234;
	fma.rn.f32 	%f494, %f236, %f235, %f225;
	add.s32 	%r116, %r116, 4;
$L__BB2_21:
	setp.eq.s32 	%p16, %r21, 0;
	@%p16 bra 	$L__BB2_26;
	setp.eq.s32 	%p17, %r21, 1;
	@%p17 bra 	$L__BB2_24;
	mul.wide.u32 	%rd36, %r116, 4;
	add.s64 	%rd37, %rd4, %rd36;
	ld.global.f32 	%f238, [%rd37];
	sub.f32 	%f239, %f238, %f486;
	fma.rn.f32 	%f240, %f239, 0f3BBB989D, 0f3F000000;
	cvt.sat.f32.f32 	%f241, %f240;
	mov.f32 	%f242, 0f4B400001;
	mov.f32 	%f243, 0f437C0000;
	fma.rm.f32 	%f244, %f241, %f243, %f242;
	add.f32 	%f245, %f244, 0fCB40007F;
	neg.f32 	%f246, %f245;
	fma.rn.f32 	%f247, %f239, 0f3FB8AA3B, %f246;
	fma.rn.f32 	%f248, %f239, 0f32A57060, %f247;
	mov.b32 	%r72, %f244;
	shl.b32 	%r73, %r72, 23;
	mov.b32 	%f249, %r73;
	ex2.approx.ftz.f32 	%f250, %f248;
	fma.rn.f32 	%f251, %f250, %f249, %f494;
	ld.global.f32 	%f252, [%rd37+4];
	sub.f32 	%f253, %f252, %f486;
	fma.rn.f32 	%f254, %f253, 0f3BBB989D, 0f3F000000;
	cvt.sat.f32.f32 	%f255, %f254;
	fma.rm.f32 	%f256, %f255, %f243, %f242;
	add.f32 	%f257, %f256, 0fCB40007F;
	neg.f32 	%f258, %f257;
	fma.rn.f32 	%f259, %f253, 0f3FB8AA3B, %f258;
	fma.rn.f32 	%f260, %f253, 0f32A57060, %f259;
	mov.b32 	%r74, %f256;
	shl.b32 	%r75, %r74, 23;
	mov.b32 	%f261, %r75;
	ex2.approx.ftz.f32 	%f262, %f260;
	fma.rn.f32 	%f494, %f262, %f261, %f251;
	add.s32 	%r116, %r116, 2;
$L__BB2_24:
	and.b32  	%r76, %r39, 1;
	setp.eq.b32 	%p18, %r76, 1;
	not.pred 	%p19, %p18;
	@%p19 bra 	$L__BB2_26;
	mul.wide.u32 	%rd38, %r116, 4;
	add.s64 	%rd39, %rd4, %rd38;
	ld.global.f32 	%f263, [%rd39];
	sub.f32 	%f264, %f263, %f486;
	fma.rn.f32 	%f265, %f264, 0f3BBB989D, 0f3F000000;
	cvt.sat.f32.f32 	%f266, %f265;
	mov.f32 	%f267, 0f4B400001;
	mov.f32 	%f268, 0f437C0000;
	fma.rm.f32 	%f269, %f266, %f268, %f267;
	add.f32 	%f270, %f269, 0fCB40007F;
	neg.f32 	%f271, %f270;
	fma.rn.f32 	%f272, %f264, 0f3FB8AA3B, %f271;
	fma.rn.f32 	%f273, %f264, 0f32A57060, %f272;
	mov.b32 	%r77, %f269;
	shl.b32 	%r78, %r77, 23;
	mov.b32 	%f274, %r78;
	ex2.approx.ftz.f32 	%f275, %f273;
	fma.rn.f32 	%f494, %f275, %f274, %f494;
$L__BB2_26:
	setp.lt.s32 	%p20, %r39, 1;
	@%p20 bra 	$L__BB2_38;
	and.b32  	%r26, %r39, 7;
	setp.lt.u32 	%p21, %r39, 8;
	mov.b32 	%r121, 0;
	@%p21 bra 	$L__BB2_30;
	and.b32  	%r121, %r39, 2147483640;
	neg.s32 	%r120, %r121;
	shl.b64 	%rd40, %rd3, 2;
	add.s64 	%rd41, %rd40, 16;
	add.s64 	%rd64, %rd2, %rd41;
	add.s64 	%rd63, %rd1, %rd41;
$L__BB2_29:
	.pragma "nounroll";
	ld.global.f32 	%f276, [%rd64+-16];
	sub.f32 	%f277, %f276, %f486;
	fma.rn.f32 	%f278, %f277, 0f3BBB989D, 0f3F000000;
	cvt.sat.f32.f32 	%f279, %f278;
	mov.f32 	%f280, 0f4B400001;
	mov.f32 	%f281, 0f437C0000;
	fma.rm.f32 	%f282, %f279, %f281, %f280;
	add.f32 	%f283, %f282, 0fCB40007F;
	neg.f32 	%f284, %f283;
	fma.rn.f32 	%f285, %f277, 0f3FB8AA3B, %f284;
	fma.rn.f32 	%f286, %f277, 0f32A57060, %f285;
	mov.b32 	%r80, %f282;
	shl.b32 	%r81, %r80, 23;
	mov.b32 	%f287, %r81;
	ex2.approx.ftz.f32 	%f288, %f286;
	mul.f32 	%f289, %f288, %f287;
	div.rn.f32 	%f290, %f289, %f494;
	st.global.f32 	[%rd63+-16], %f290;
	ld.global.f32 	%f291, [%rd64+-12];
	sub.f32 	%f292, %f291, %f486;
	fma.rn.f32 	%f293, %f292, 0f3BBB989D, 0f3F000000;
	cvt.sat.f32.f32 	%f294, %f293;
	fma.rm.f32 	%f295, %f294, %f281, %f280;
	add.f32 	%f296, %f295, 0fCB40007F;
	neg.f32 	%f297, %f296;
	fma.rn.f32 	%f298, %f292, 0f3FB8AA3B, %f297;
	fma.rn.f32 	%f299, %f292, 0f32A57060, %f298;
	mov.b32 	%r82, %f295;
	shl.b32 	%r83, %r82, 23;
	mov.b32 	%f300, %r83;
	ex2.approx.ftz.f32 	%f301, %f299;
	mul.f32 	%f302, %f301, %f300;
	div.rn.f32 	%f303, %f302, %f494;
	st.global.f32 	[%rd63+-12], %f303;
	ld.global.f32 	%f304, [%rd64+-8];
	sub.f32 	%f305, %f304, %f486;
	fma.rn.f32 	%f306, %f305, 0f3BBB989D, 0f3F000000;
	cvt.sat.f32.f32 	%f307, %f306;
	fma.rm.f32 	%f308, %f307, %f281, %f280;
	add.f32 	%f309, %f308, 0fCB40007F;
	neg.f32 	%f310, %f309;
	fma.rn.f32 	%f311, %f305, 0f3FB8AA3B, %f310;
	fma.rn.f32 	%f312, %f305, 0f32A57060, %f311;
	mov.b32 	%r84, %f308;
	shl.b32 	%r85, %r84, 23;
	mov.b32 	%f313, %r85;
	ex2.approx.ftz.f32 	%f314, %f312;
	mul.f32 	%f315, %f314, %f313;
	div.rn.f32 	%f316, %f315, %f494;
	st.global.f32 	[%rd63+-8], %f316;
	ld.global.f32 	%f317, [%rd64+-4];
	sub.f32 	%f318, %f317, %f486;
	fma.rn.f32 	%f319, %f318, 0f3BBB989D, 0f3F000000;
	cvt.sat.f32.f32 	%f320, %f319;
	fma.rm.f32 	%f321, %f320, %f281, %f280;
	add.f32 	%f322, %f321, 0fCB40007F;
	neg.f32 	%f323, %f322;
	fma.rn.f32 	%f324, %f318, 0f3FB8AA3B, %f323;
	fma.rn.f32 	%f325, %f318, 0f32A57060, %f324;
	mov.b32 	%r86, %f321;
	shl.b32 	%r87, %r86, 23;
	mov.b32 	%f326, %r87;
	ex2.approx.ftz.f32 	%f327, %f325;
	mul.f32 	%f328, %f327, %f326;
	div.rn.f32 	%f329, %f328, %f494;
	st.global.f32 	[%rd63+-4], %f329;
	ld.global.f32 	%f330, [%rd64];
	sub.f32 	%f331, %f330, %f486;
	fma.rn.f32 	%f332, %f331, 0f3BBB989D, 0f3F000000;
	cvt.sat.f32.f32 	%f333, %f332;
	fma.rm.f32 	%f334, %f333, %f281, %f280;
	add.f32 	%f335, %f334, 0fCB40007F;
	neg.f32 	%f336, %f335;
	fma.rn.f32 	%f337, %f331, 0f3FB8AA3B, %f336;
	fma.rn.f32 	%f338, %f331, 0f32A57060, %f337;
	mov.b32 	%r88, %f334;
	shl.b32 	%r89, %r88, 23;
	mov.b32 	%f339, %r89;
	ex2.approx.ftz.f32 	%f340, %f338;
	mul.f32 	%f341, %f340, %f339;
	div.rn.f32 	%f342, %f341, %f494;
	st.global.f32 	[%rd63], %f342;
	ld.global.f32 	%f343, [%rd64+4];
	sub.f32 	%f344, %f343, %f486;
	fma.rn.f32 	%f345, %f344, 0f3BBB989D, 0f3F000000;
	cvt.sat.f32.f32 	%f346, %f345;
	fma.rm.f32 	%f347, %f346, %f281, %f280;
	add.f32 	%f348, %f347, 0fCB40007F;
	neg.f32 	%f349, %f348;
	fma.rn.f32 	%f350, %f344, 0f3FB8AA3B, %f349;
	fma.rn.f32 	%f351, %f344, 0f32A57060, %f350;
	mov.b32 	%r90, %f347;
	shl.b32 	%r91, %r90, 23;
	mov.b32 	%f352, %r91;
	ex2.approx.ftz.f32 	%f353, %f351;
	mul.f32 	%f354, %f353, %f352;
	div.rn.f32 	%f355, %f354, %f494;
	st.global.f32 	[%rd63+4], %f355;
	ld.global.f32 	%f356, [%rd64+8];
	sub.f32 	%f357, %f356, %f486;
	fma.rn.f32 	%f358, %f357, 0f3BBB989D, 0f3F000000;
	cvt.sat.f32.f32 	%f359, %f358;
	fma.rm.f32 	%f360, %f359, %f281, %f280;
	add.f32 	%f361, %f360, 0fCB40007F;
	neg.f32 	%f362, %f361;
	fma.rn.f32 	%f363, %f357, 0f3FB8AA3B, %f362;
	fma.rn.f32 	%f364, %f357, 0f32A57060, %f363;
	mov.b32 	%r92, %f360;
	shl.b32 	%r93, %r92, 23;
	mov.b32 	%f365, %r93;
	ex2.approx.ftz.f32 	%f366, %f364;
	mul.f32 	%f367, %f366, %f365;
	div.rn.f32 	%f368, %f367, %f494;
	st.global.f32 	[%rd63+8], %f368;
	ld.global.f32 	%f369, [%rd64+12];
	sub.f32 	%f370, %f369, %f486;
	fma.rn.f32 	%f371, %f370, 0f3BBB989D, 0f3F000000;
	cvt.sat.f32.f32 	%f372, %f371;
	fma.rm.f32 	%f373, %f372, %f281, %f280;
	add.f32 	%f374, %f373, 0fCB40007F;
	neg.f32 	%f375, %f374;
	fma.rn.f32 	%f376, %f370, 0f3FB8AA3B, %f375;
	fma.rn.f32 	%f377, %f370, 0f32A57060, %f376;
	mov.b32 	%r94, %f373;
	shl.b32 	%r95, %r94, 23;
	mov.b32 	%f378, %r95;
	ex2.approx.ftz.f32 	%f379, %f377;
	mul.f32 	%f380, %f379, %f378;
	div.rn.f32 	%f381, %f380, %f494;
	st.global.f32 	[%rd63+12], %f381;
	add.s32 	%r120, %r120, 8;
	add.s64 	%rd64, %rd64, 32;
	add.s64 	%rd63, %rd63, 32;
	setp.ne.s32 	%p22, %r120, 0;
	@%p22 bra 	$L__BB2_29;
$L__BB2_30:
	setp.eq.s32 	%p23, %r26, 0;
	@%p23 bra 	$L__BB2_38;
	and.b32  	%r34, %r39, 3;
	setp.lt.u32 	%p24, %r26, 4;
	@%p24 bra 	$L__BB2_33;
	cvt.u64.u32 	%rd42, %r121;
	mul.wide.u32 	%rd43, %r121, 4;
	add.s64 	%rd44, %rd4, %rd43;
	ld.global.f32 	%f382, [%rd44];
	sub.f32 	%f383, %f382, %f486;
	fma.rn.f32 	%f384, %f383, 0f3BBB989D, 0f3F000000;
	cvt.sat.f32.f32 	%f385, %f384;
	mov.f32 	%f386, 0f4B400001;
	mov.f32 	%f387, 0f437C0000;
	fma.rm.f32 	%f388, %f385, %f387, %f386;
	add.f32 	%f389, %f388, 0fCB40007F;
	neg.f32 	%f390, %f389;
	fma.rn.f32 	%f391, %f383, 0f3FB8AA3B, %f390;
	fma.rn.f32 	%f392, %f383, 0f32A57060, %f391;
	mov.b32 	%r96, %f388;
	shl.b32 	%r97, %r96, 23;
	mov.b32 	%f393, %r97;
	ex2.approx.ftz.f32 	%f394, %f392;
	mul.f32 	%f395, %f394, %f393;
	div.rn.f32 	%f396, %f395, %f494;
	add.s64 	%rd45, %rd42, %rd3;
	shl.b64 	%rd46, %rd45, 2;
	add.s64 	%rd47, %rd1, %rd46;
	st.global.f32 	[%rd47], %f396;
	ld.global.f32 	%f397, [%rd44+4];
	sub.f32 	%f398, %f397, %f486;
	fma.rn.f32 	%f399, %f398, 0f3BBB989D, 0f3F000000;
	cvt.sat.f32.f32 	%f400, %f399;
	fma.rm.f32 	%f401, %f400, %f387, %f386;
	add.f32 	%f402, %f401, 0fCB40007F;
	neg.f32 	%f403, %f402;
	fma.rn.f32 	%f404, %f398, 0f3FB8AA3B, %f403;
	fma.rn.f32 	%f405, %f398, 0f32A57060, %f404;
	mov.b32 	%r98, %f401;
	shl.b32 	%r99, %r98, 23;
	mov.b32 	%f406, %r99;
	ex2.approx.ftz.f32 	%f407, %f405;
	mul.f32 	%f408, %f407, %f406;
	div.rn.f32 	%f409, %f408, %f494;
	st.global.f32 	[%rd47+4], %f409;
	ld.global.f32 	%f410, [%rd44+8];
	sub.f32 	%f411, %f410, %f486;
	fma.rn.f32 	%f412, %f411, 0f3BBB989D, 0f3F000000;
	cvt.sat.f32.f32 	%f413, %f412;
	fma.rm.f32 	%f414, %f413, %f387, %f386;
	add.f32 	%f415, %f414, 0fCB40007F;
	neg.f32 	%f416, %f415;
	fma.rn.f32 	%f417, %f411, 0f3FB8AA3B, %f416;
	fma.rn.f32 	%f418, %f411, 0f32A57060, %f417;
	mov.b32 	%r100, %f414;
	shl.b32 	%r101, %r100, 23;
	mov.b32 	%f419, %r101;
	ex2.approx.ftz.f32 	%f420, %f418;
	mul.f32 	%f421, %f420, %f419;
	div.rn.f32 	%f422, %f421, %f494;
	st.global.f32 	[%rd47+8], %f422;
	ld.global.f32 	%f423, [%rd44+12];
	sub.f32 	%f424, %f423, %f486;
	fma.rn.f32 	%f425, %f424, 0f3BBB989D, 0f3F000000;
	cvt.sat.f32.f32 	%f426, %f425;
	fma.rm.f32 	%f427, %f426, %f387, %f386;
	add.f32 	%f428, %f427, 0fCB40007F;
	neg.f32 	%f429, %f428;
	fma.rn.f32 	%f430, %f424, 0f3FB8AA3B, %f429;
	fma.rn.f32 	%f431, %f424, 0f32A57060, %f430;
	mov.b32 	%r102, %f427;
	shl.b32 	%r103, %r102, 23;
	mov.b32 	%f432, %r103;
	ex2.approx.ftz.f32 	%f433, %f431;
	mul.f32 	%f434, %f433, %f432;
	div.rn.f32 	%f435, %f434, %f494;
	st.global.f32 	[%rd47+12], %f435;
	add.s32 	%r121, %r121, 4;
$L__BB2_33:
	setp.eq.s32 	%p25, %r34, 0;
	@%p25 bra 	$L__BB2_38;
	setp.eq.s32 	%p26, %r34, 1;
	@%p26 bra 	$L__BB2_36;
	cvt.u64.u32 	%rd48, %r121;
	mul.wide.u32 	%rd49, %r121, 4;
	add.s64 	%rd50, %rd4, %rd49;
	ld.global.f32 	%f436, [%rd50];
	sub.f32 	%f437, %f436, %f486;
	fma.rn.f32 	%f438, %f437, 0f3BBB989D, 0f3F000000;
	cvt.sat.f32.f32 	%f439, %f438;
	mov.f32 	%f440, 0f4B400001;
	mov.f32 	%f441, 0f437C0000;
	fma.rm.f32 	%f442, %f439, %f441, %f440;
	add.f32 	%f443, %f442, 0fCB40007F;
	neg.f32 	%f444, %f443;
	fma.rn.f32 	%f445, %f437, 0f3FB8AA3B, %f444;
	fma.rn.f32 	%f446, %f437, 0f32A57060, %f445;
	mov.b32 	%r104, %f442;
	shl.b32 	%r105, %r104, 23;
	mov.b32 	%f447, %r105;
	ex2.approx.ftz.f32 	%f448, %f446;
	mul.f32 	%f449, %f448, %f447;
	div.rn.f32 	%f450, %f449, %f494;
	add.s64 	%rd51, %rd48, %rd3;
	shl.b64 	%rd52, %rd51, 2;
	add.s64 	%rd53, %rd1, %rd52;
	st.global.f32 	[%rd53], %f450;
	ld.global.f32 	%f451, [%rd50+4];
	sub.f32 	%f452, %f451, %f486;
	fma.rn.f32 	%f453, %f452, 0f3BBB989D, 0f3F000000;
	cvt.sat.f32.f32 	%f454, %f453;
	fma.rm.f32 	%f455, %f454, %f441, %f440;
	add.f32 	%f456, %f455, 0fCB40007F;
	neg.f32 	%f457, %f456;
	fma.rn.f32 	%f458, %f452, 0f3FB8AA3B, %f457;
	fma.rn.f32 	%f459, %f452, 0f32A57060, %f458;
	mov.b32 	%r106, %f455;
	shl.b32 	%r107, %r106, 23;
	mov.b32 	%f460, %r107;
	ex2.approx.ftz.f32 	%f461, %f459;
	mul.f32 	%f462, %f461, %f460;
	div.rn.f32 	%f463, %f462, %f494;
	st.global.f32 	[%rd53+4], %f463;
	add.s32 	%r121, %r121, 2;
$L__BB2_36:
	and.b32  	%r108, %r39, 1;
	setp.eq.b32 	%p27, %r108, 1;
	not.pred 	%p28, %p27;
	@%p28 bra 	$L__BB2_38;
	cvt.u64.u32 	%rd54, %r121;
	mul.wide.u32 	%rd55, %r121, 4;
	add.s64 	%rd56, %rd4, %rd55;
	ld.global.f32 	%f464, [%rd56];
	sub.f32 	%f465, %f464, %f486;
	fma.rn.f32 	%f466, %f465, 0f3BBB989D, 0f3F000000;
	cvt.sat.f32.f32 	%f467, %f466;
	mov.f32 	%f468, 0f4B400001;
	mov.f32 	%f469, 0f437C0000;
	fma.rm.f32 	%f470, %f467, %f469, %f468;
	add.f32 	%f471, %f470, 0fCB40007F;
	neg.f32 	%f472, %f471;
	fma.rn.f32 	%f473, %f465, 0f3FB8AA3B, %f472;
	fma.rn.f32 	%f474, %f465, 0f32A57060, %f473;
	mov.b32 	%r109, %f470;
	shl.b32 	%r110, %r109, 23;
	mov.b32 	%f475, %r110;
	ex2.approx.ftz.f32 	%f476, %f474;
	mul.f32 	%f477, %f476, %f475;
	div.rn.f32 	%f478, %f477, %f494;
	add.s64 	%rd57, %rd54, %rd3;
	shl.b64 	%rd58, %rd57, 2;
	add.s64 	%rd59, %rd1, %rd58;
	st.global.f32 	[%rd59], %f478;
$L__BB2_38:
	ret;

}
.func  (.param .b64 func_retval0) __internal_accurate_pow(
	.param .b64 __internal_accurate_pow_param_0
)
{
	.reg .pred 	%p<8>;
	.reg .b32 	%r<49>;
	.reg .b32 	%f<3>;
	.reg .b64 	%fd<109>;

	ld.param.f64 	%fd10, [__internal_accurate_pow_param_0];
	{
	.reg .b32 %temp; 
	mov.b64 	{%temp, %r46}, %fd10;
	}
	{
	.reg .b32 %temp; 
	mov.b64 	{%r45, %temp}, %fd10;
	}
	shr.u32 	%r47, %r46, 20;
	setp.gt.u32 	%p1, %r46, 1048575;
	@%p1 bra 	$L__BB3_2;
	mul.f64 	%fd11, %fd10, 0d4350000000000000;
	{
	.reg .b32 %temp; 
	mov.b64 	{%temp, %r46}, %fd11;
	}
	{
	.reg .b32 %temp; 
	mov.b64 	{%r45, %temp}, %fd11;
	}
	shr.u32 	%r16, %r46, 20;
	add.s32 	%r47, %r16, -54;
$L__BB3_2:
	add.s32 	%r48, %r47, -1023;
	and.b32  	%r17, %r46, -2146435073;
	or.b32  	%r18, %r17, 1072693248;
	mov.b64 	%fd107, {%r45, %r18};
	setp.lt.u32 	%p2, %r18, 1073127583;
	@%p2 bra 	$L__BB3_4;
	{
	.reg .b32 %temp; 
	mov.b64 	{%r19, %temp}, %fd107;
	}
	{
	.reg .b32 %temp; 
	mov.b64 	{%temp, %r20}, %fd107;
	}
	add.s32 	%r21, %r20, -1048576;
	mov.b64 	%fd107, {%r19, %r21};
	add.s32 	%r48, %r47, -1022;
$L__BB3_4:
	add.f64 	%fd12, %fd107, 0dBFF0000000000000;
	add.f64 	%fd13, %fd107, 0d3FF0000000000000;
	rcp.approx.ftz.f64 	%fd14, %fd13;
	neg.f64 	%fd15, %fd13;
	fma.rn.f64 	%fd16, %fd15, %fd14, 0d3FF0000000000000;
	fma.rn.f64 	%fd17, %fd16, %fd16, %fd16;
	fma.rn.f64 	%fd18, %fd17, %fd14, %fd14;
	mul.f64 	%fd19, %fd12, %fd18;
	fma.rn.f64 	%fd20, %fd12, %fd18, %fd19;
	mul.f64 	%fd21, %fd20, %fd20;
	fma.rn.f64 	%fd22, %fd21, 0d3EB0F5FF7D2CAFE2, 0d3ED0F5D241AD3B5A;
	fma.rn.f64 	%fd23, %fd22, %fd21, 0d3EF3B20A75488A3F;
	fma.rn.f64 	%fd24, %fd23, %fd21, 0d3F1745CDE4FAECD5;
	fma.rn.f64 	%fd25, %fd24, %fd21, 0d3F3C71C7258A578B;
	fma.rn.f64 	%fd26, %fd25, %fd21, 0d3F6249249242B910;
	fma.rn.f64 	%fd27, %fd26, %fd21, 0d3F89999999999DFB;
	sub.f64 	%fd28, %fd12, %fd20;
	add.f64 	%fd29, %fd28, %fd28;
	neg.f64 	%fd30, %fd20;
	fma.rn.f64 	%fd31, %fd30, %fd12, %fd29;
	mul.f64 	%fd32, %fd18, %fd31;
	fma.rn.f64 	%fd33, %fd21, %fd27, 0d3FB5555555555555;
	mov.f64 	%fd34, 0d3FB5555555555555;
	sub.f64 	%fd35, %fd34, %fd33;
	fma.rn.f64 	%fd36, %fd21, %fd27, %fd35;
	add.f64 	%fd37, %fd36, 0dBC46A4CB00B9E7B0;
	add.f64 	%fd38, %fd33, %fd37;
	sub.f64 	%fd39, %fd33, %fd38;
	add.f64 	%fd40, %fd37, %fd39;
	mul.rn.f64 	%fd41, %fd20, %fd20;
	neg.f64 	%fd42, %fd41;
	fma.rn.f64 	%fd43, %fd20, %fd20, %fd42;
	{
	.reg .b32 %temp; 
	mov.b64 	{%r22, %temp}, %fd32;
	}
	{
	.reg .b32 %temp; 
	mov.b64 	{%temp, %r23}, %fd32;
	}
	add.s32 	%r24, %r23, 1048576;
	mov.b64 	%fd44, {%r22, %r24};
	fma.rn.f64 	%fd45, %fd20, %fd44, %fd43;
	mul.rn.f64 	%fd46, %fd41, %fd20;
	neg.f64 	%fd47, %fd46;
	fma.rn.f64 	%fd48, %fd41, %fd20, %fd47;
	fma.rn.f64 	%fd49, %fd41, %fd32, %fd48;
	fma.rn.f64 	%fd50, %fd45, %fd20, %fd49;
	mul.rn.f64 	%fd51, %fd38, %fd46;
	neg.f64 	%fd52, %fd51;
	fma.rn.f64 	%fd53, %fd38, %fd46, %fd52;
	fma.rn.f64 	%fd54, %fd38, %fd50, %fd53;
	fma.rn.f64 	%fd55, %fd40, %fd46, %fd54;
	add.f64 	%fd56, %fd51, %fd55;
	sub.f64 	%fd57, %fd51, %fd56;
	add.f64 	%fd58, %fd55, %fd57;
	add.f64 	%fd59, %fd20, %fd56;
	sub.f64 	%fd60, %fd20, %fd59;
	add.f64 	%fd61, %fd56, %fd60;
	add.f64 	%fd62, %fd58, %fd61;
	add.f64 	%fd63, %fd32, %fd62;
	add.f64 	%fd64, %fd59, %fd63;
	sub.f64 	%fd65, %fd59, %fd64;
	add.f64 	%fd66, %fd63, %fd65;
	xor.b32  	%r25, %r48, -2147483648;
	mov.b32 	%r26, 1127219200;
	mov.b64 	%fd67, {%r25, %r26};
	mov.b32 	%r27, -2147483648;
	mov.b64 	%fd68, {%r27, %r26};
	sub.f64 	%fd69, %fd67, %fd68;
	fma.rn.f64 	%fd70, %fd69, 0d3FE62E42FEFA39EF, %fd64;
	fma.rn.f64 	%fd71, %fd69, 0dBFE62E42FEFA39EF, %fd70;
	sub.f64 	%fd72, %fd71, %fd64;
	sub.f64 	%fd73, %fd66, %fd72;
	fma.rn.f64 	%fd74, %fd69, 0d3C7ABC9E3B39803F, %fd73;
	add.f64 	%fd75, %fd70, %fd74;
	sub.f64 	%fd76, %fd70, %fd75;
	add.f64 	%fd77, %fd74, %fd76;
	mov.f64 	%fd78, 0d4000000000000000;
	{
	.reg .b32 %temp; 
	mov.b64 	{%temp, %r28}, %fd78;
	}
	{
	.reg .b32 %temp; 
	mov.b64 	{%r29, %temp}, %fd78;
	}
	shl.b32 	%r30, %r28, 1;
	setp.gt.u32 	%p3, %r30, -33554433;
	and.b32  	%r31, %r28, -15728641;
	selp.b32 	%r32, %r31, %r28, %p3;
	mov.b64 	%fd79, {%r29, %r32};
	mul.rn.f64 	%fd80, %fd75, %fd79;
	neg.f64 	%fd81, %fd80;
	fma.rn.f64 	%fd82, %fd75, %fd79, %fd81;
	fma.rn.f64 	%fd83, %fd77, %fd79, %fd82;
	add.f64 	%fd4, %fd80, %fd83;
	sub.f64 	%fd84, %fd80, %fd4;
	add.f64 	%fd5, %fd83, %fd84;
	fma.rn.f64 	%fd85, %fd4, 0d3FF71547652B82FE, 0d4338000000000000;
	{
	.reg .b32 %temp; 
	mov.b64 	{%r13, %temp}, %fd85;
	}
	mov.f64 	%fd86, 0dC338000000000000;
	add.rn.f64 	%fd87, %fd85, %fd86;
	fma.rn.f64 	%fd88, %fd87, 0dBFE62E42FEFA39EF, %fd4;
	fma.rn.f64 	%fd89, %fd87, 0dBC7ABC9E3B39803F, %fd88;
	fma.rn.f64 	%fd90, %fd89, 0d3E5ADE1569CE2BDF, 0d3E928AF3FCA213EA;
	fma.rn.f64 	%fd91, %fd90, %fd89, 0d3EC71DEE62401315;
	fma.rn.f64 	%fd92, %fd91, %fd89, 0d3EFA01997C89EB71;
	fma.rn.f64 	%fd93, %fd92, %fd89, 0d3F2A01A014761F65;
	fma.rn.f64 	%fd94, %fd93, %fd89, 0d3F56C16C1852B7AF;
	fma.rn.f64 	%fd95, %fd94, %fd89, 0d3F81111111122322;
	fma.rn.f64 	%fd96, %fd95, %fd89, 0d3FA55555555502A1;
	fma.rn.f64 	%fd97, %fd96, %fd89, 0d3FC5555555555511;
	fma.rn.f64 	%fd98, %fd97, %fd89, 0d3FE000000000000B;
	fma.rn.f64 	%fd99, %fd98, %fd89, 0d3FF0000000000000;
	fma.rn.f64 	%fd100, %fd99, %fd89, 0d3FF0000000000000;
	{
	.reg .b32 %temp; 
	mov.b64 	{%r14, %temp}, %fd100;
	}
	{
	.reg .b32 %temp; 
	mov.b64 	{%temp, %r15}, %fd100;
	}
	shl.b32 	%r33, %r13, 20;
	add.s32 	%r34, %r33, %r15;
	mov.b64 	%fd108, {%r14, %r34};
	{
	.reg .b32 %temp; 
	mov.b64 	{%temp, %r35}, %fd4;
	}
	mov.b32 	%f2, %r35;
	abs.f32 	%f1, %f2;
	setp.lt.f32 	%p4, %f1, 0f4086232B;
	@%p4 bra 	$L__BB3_7;
	setp.lt.f64 	%p5, %fd4, 0d0000000000000000;
	add.f64 	%fd101, %fd4, 0d7FF0000000000000;
	selp.f64 	%fd108, 0d0000000000000000, %fd101, %p5;
	setp.geu.f32 	%p6, %f1, 0f40874800;
	@%p6 bra 	$L__BB3_7;
	shr.u32 	%r36, %r13, 31;
	add.s32 	%r37, %r13, %r36;
	shr.s32 	%r38, %r37, 1;
	shl.b32 	%r39, %r38, 20;
	add.s32 	%r40, %r15, %r39;
	mov.b64 	%fd102, {%r14, %r40};
	sub.s32 	%r41, %r13, %r38;
	shl.b32 	%r42, %r41, 20;
	add.s32 	%r43, %r42, 1072693248;
	mov.b32 	%r44, 0;
	mov.b64 	%fd103, {%r44, %r43};
	mul.f64 	%fd108, %fd103, %fd102;
$L__BB3_7:
	abs.f64 	%fd104, %fd108;
	setp.eq.f64 	%p7, %fd104, 0d7FF0000000000000;
	fma.rn.f64 	%fd105, %fd108, %fd5, %fd108;
	selp.f64 	%fd106, %fd108, %fd105, %p7;
	st.param.f64 	[func_retval0], %fd106;
	ret;

}


// ===== COMPILED SASS (sm_100) =====

	.target	sm_100

	.elftype	@"ET_EXEC"


//--------------------- .note.nv.tkinfo           --------------------------
	.section	.note.nv.tkinfo,"",@"SHT_NOTE"
	.sectionflags	@"SHF_NOTE_NV_TKINFO"
	.tkinfo
        /*0018*/ 	.word	0x00000002
        /*0030*/ 	.string	""
        /*0030*/ 	.string	"ptxas"
        /*0030*/ 	.string	"Cuda compilation tools, release 13.0, V13.0.88"
        /*0030*/ 	.string	"Build cuda_13.0.r13.0/compiler.36424714_0"
        /*0030*/ 	.string	"-arch sm_100 -m 64 "



//--------------------- .note.nv.cuinfo           --------------------------
	.section	.note.nv.cuinfo,"",@"SHT_NOTE"
	.sectionflags	@"SHF_NOTE_NV_CUINFO"
        /*0018*/ 	.short	0x0002
        /*001a*/ 	.short	0x0064
        /*001c*/ 	.short	0x0082
	.zero		2


//--------------------- .nv.info                  --------------------------
	.section	.nv.info,"",@"SHT_CUDA_INFO"
	.align	4


	//----- nvinfo : EIATTR_REGCOUNT
	.align		4
        /*0000*/ 	.byte	0x04, 0x2f
        /*0002*/ 	.short	(.L_1 - .L_0)
	.align		4
.L_0:
        /*0004*/ 	.word	index@(_Z10reluKernelPfS_i)
        /*0008*/ 	.word	0x0000000a


	//----- nvinfo : EIATTR_FRAME_SIZE
	.align		4
.L_1:
        /*000c*/ 	.byte	0x04, 0x11
        /*000e*/ 	.short	(.L_3 - .L_2)
	.align		4
.L_2:
        /*0010*/ 	.word	index@(_Z10reluKernelPfS_i)
        /*0014*/ 	.word	0x00000000


	//----- nvinfo : EIATTR_REGCOUNT
	.align		4
.L_3:
        /*0018*/ 	.byte	0x04, 0x2f
        /*001a*/ 	.short	(.L_5 - .L_4)
	.align		4
.L_4:
        /*001c*/ 	.word	index@(_Z15layerNormKernelPfS_iiiS_S_)
        /*0020*/ 	.word	0x00000028


	//----- nvinfo : EIATTR_FRAME_SIZE
	.align		4
.L_5:
        /*0024*/ 	.byte	0x04, 0x11
        /*0026*/ 	.short	(.L_7 - .L_6)
	.align		4
.L_6:
        /*0028*/ 	.word	index@($_Z15layerNormKernelPfS_iiiS_S_$__internal_accurate_pow)
        /*002c*/ 	.word	0x00000000


	//----- nvinfo : EIATTR_FRAME_SIZE
	.align		4
.L_7:
        /*0030*/ 	.byte	0x04, 0x11
        /*0032*/ 	.short	(.L_9 - .L_8)
	.align		4
.L_8:
        /*0034*/ 	.word	index@($__internal_3_$__cuda_sm3x_div_rn_noftz_f32_slowpath)
        /*0038*/ 	.word	0x00000000


	//----- nvinfo : EIATTR_FRAME_SIZE
	.align		4
.L_9:
        /*003c*/ 	.byte	0x04, 0x11
        /*003e*/ 	.short	(.L_11 - .L_10)
	.align		4
.L_10:
        /*0040*/ 	.word	index@($__internal_2_$__cuda_sm20_dsqrt_rn_f64_mediumpath_v1)
        /*0044*/ 	.word	0x00000000


	//----- nvinfo : EIATTR_FRAME_SIZE
	.align		4
.L_11:
        /*0048*/ 	.byte	0x04, 0x11
        /*004a*/ 	.short	(.L_13 - .L_12)
	.align		4
.L_12:
        /*004c*/ 	.word	index@($__internal_1_$__cuda_sm20_dblrcp_rn_slowpath_v3)
        /*0050*/ 	.word	0x00000000


	//----- nvinfo : EIATTR_FRAME_SIZE
	.align		4
.L_13:
        /*0054*/ 	.byte	0x04, 0x11
        /*0056*/ 	.short	(.L_15 - .L_14)
	.align		4
.L_14:
        /*0058*/ 	.word	index@(_Z15layerNormKernelPfS_iiiS_S_)
        /*005c*/ 	.word	0x00000000


	//----- nvinfo : EIATTR_REGCOUNT
	.align		4
.L_15:
        /*0060*/ 	.byte	0x04, 0x2f
        /*0062*/ 	.short	(.L_17 - .L_16)
	.align		4
.L_16:
        /*0064*/ 	.word	index@(_Z13softmaxKernelPfS_ii)
        /*0068*/ 	.word	0x00000020


	//----- nvinfo : EIATTR_FRAME_SIZE
	.align		4
.L_17:
        /*006c*/ 	.byte	0x04, 0x11
        /*006e*/ 	.short	(.L_19 - .L_18)
	.align		4
.L_18:
        /*0070*/ 	.word	index@($__internal_0_$__cuda_sm3x_div_rn_noftz_f32_slowpath)
        /*0074*/ 	.word	0x00000000


	//----- nvinfo : EIATTR_FRAME_SIZE
	.align		4
.L_19:
        /*0078*/ 	.byte	0x04, 0x11
        /*007a*/ 	.short	(.L_21 - .L_20)
	.align		4
.L_20:
        /*007c*/ 	.word	index@(_Z13softmaxKernelPfS_ii)
        /*0080*/ 	.word	0x00000000


	//----- nvinfo : EIATTR_MIN_STACK_SIZE
	.align		4
.L_21:
        /*0084*/ 	.byte	0x04, 0x12
        /*0086*/ 	.short	(.L_23 - .L_22)
	.align		4
.L_22:
        /*0088*/ 	.word	index@(_Z13softmaxKernelPfS_ii)
        /*008c*/ 	.word	0x00000000


	//----- nvinfo : EIATTR_MIN_STACK_SIZE
	.align		4
.L_23:
        /*0090*/ 	.byte	0x04, 0x12
        /*0092*/ 	.short	(.L_25 - .L_24)
	.align		4
.L_24:
        /*0094*/ 	.word	index@(_Z15layerNormKernelPfS_iiiS_S_)
        /*0098*/ 	.word	0x00000000


	//----- nvinfo : EIATTR_MIN_STACK_SIZE
	.align		4
.L_25:
        /*009c*/ 	.byte	0x04, 0x12
        /*009e*/ 	.short	(.L_27 - .L_26)
	.align		4
.L_26:
        /*00a0*/ 	.word	index@(_Z10reluKernelPfS_i)
        /*00a4*/ 	.word	0x00000000
.L_27:


//--------------------- .nv.compat                --------------------------
	.section	.nv.compat,"",@"SHT_CUDA_COMPAT_INFO"
	.align	4
        /*0000*/ 	.byte	0x02, 0x09, 0x00, 0x00, 0x02, 0x02, 0x01, 0x00, 0x02, 0x05, 0x05, 0x00, 0x03, 0x07, 0x01, 0x01
        /*0010*/ 	.byte	0x02, 0x03, 0x00, 0x00, 0x02, 0x06, 0x01, 0x00, 0x04, 0x0b, 0x08, 0x00, 0x01, 0x00, 0x00, 0x00
        /*0020*/ 	.byte	0x00, 0x00, 0x00, 0x00


//--------------------- .nv.info._Z13softmaxKernelPfS_ii --------------------------
	.section	.nv.info._Z13softmaxKernelPfS_ii,"",@"SHT_CUDA_INFO"
	.sectionflags	@""
	.align	4


	//----- nvinfo : EIATTR_CUDA_API_VERSION
	.align		4
        /*0000*/ 	.byte	0x04, 0x37
        /*0002*/ 	.short	(.L_29 - .L_28)
.L_28:
        /*0004*/ 	.word	0x00000082


	//----- nvinfo : EIATTR_KPARAM_INFO
	.align		4
.L_29:
        /*0008*/ 	.byte	0x04, 0x17
        /*000a*/ 	.short	(.L_31 - .L_30)
.L_30:
        /*000c*/ 	.word	0x00000000
        /*0010*/ 	.short	0x0003
        /*0012*/ 	.short	0x0014
        /*0014*/ 	.byte	0x00, 0xf0, 0x11, 0x00


	//----- nvinfo : EIATTR_KPARAM_INFO
	.align		4
.L_31:
        /*0018*/ 	.byte	0x04, 0x17
        /*001a*/ 	.short	(.L_33 - .L_32)
.L_32:
        /*001c*/ 	.word	0x00000000
        /*0020*/ 	.short	0x0002
        /*0022*/ 	.short	0x0010
        /*0024*/ 	.byte	0x00, 0xf0, 0x11, 0x00


	//----- nvinfo : EIATTR_KPARAM_INFO
	.align		4
.L_33:
        /*0028*/ 	.byte	0x04, 0x17
        /*002a*/ 	.short	(.L_35 - .L_34)
.L_34:
        /*002c*/ 	.word	0x00000000
        /*0030*/ 	.short	0x0001
        /*0032*/ 	.short	0x0008
        /*0034*/ 	.byte	0x00, 0xf5, 0x21, 0x00


	//----- nvinfo : EIATTR_KPARAM_INFO
	.align		4
.L_35:
        /*0038*/ 	.byte	0x04, 0x17
        /*003a*/ 	.short	(.L_37 - .L_36)
.L_36:
        /*003c*/ 	.word	0x00000000
        /*0040*/ 	.short	0x0000
        /*0042*/ 	.short	0x0000
        /*0044*/ 	.byte	0x00, 0xf5, 0x21, 0x00


	//----- nvinfo : EIATTR_SPARSE_MMA_MASK
	.align		4
.L_37:
        /*0048*/ 	.byte	0x03, 0x50
        /*004a*/ 	.short	0x0000


	//----- nvinfo : EIATTR_MAXREG_COUNT
	.align		4
        /*004c*/ 	.byte	0x03, 0x1b
        /*004e*/ 	.short	0x00ff


	//----- nvinfo : EIATTR_MERCURY_ISA_VERSION
	.align		4
        /*0050*/ 	.byte	0x03, 0x5f
        /*0052*/ 	.short	0x0101


	//----- nvinfo : EIATTR_VRC_CTA_INIT_COUNT
	.align		4
        /*0054*/ 	.byte	0x02, 0x4a
	.zero		1
	.zero		1


	//----- nvinfo : EIATTR_EXIT_INSTR_OFFSETS
	.align		4
        /*0058*/ 	.byte	0x04, 0x1c
        /*005a*/ 	.short	(.L_39 - .L_38)


	//   ....[0]....
.L_38:
        /*005c*/ 	.word	0x00000080


	//   ....[1]....
        /*0060*/ 	.word	0x00001390


	//   ....[2]....
        /*0064*/ 	.word	0x00002260


	//   ....[3]....
        /*0068*/ 	.word	0x000029f0


	//   ....[4]....
        /*006c*/ 	.word	0x00002e20


	//   ....[5]....
        /*0070*/ 	.word	0x00003040


	//----- nvinfo : EIATTR_CRS_STACK_SIZE
	.align		4
.L_39:
        /*0074*/ 	.byte	0x04, 0x1e
        /*0076*/ 	.short	(.L_41 - .L_40)
.L_40:
        /*0078*/ 	.word	0x00000000


	//----- nvinfo : EIATTR_CBANK_PARAM_SIZE
	.align		4
.L_41:
        /*007c*/ 	.byte	0x03, 0x19
        /*007e*/ 	.short	0x0018


	//----- nvinfo : EIATTR_PARAM_CBANK
	.align		4
        /*0080*/ 	.byte	0x04, 0x0a
        /*0082*/ 	.short	(.L_43 - .L_42)
	.align		4
.L_42:
        /*0084*/ 	.word	index@(.nv.constant0._Z13softmaxKernelPfS_ii)
        /*0088*/ 	.short	0x0380
        /*008a*/ 	.short	0x0018


	//----- nvinfo : EIATTR_SW_WAR
	.align		4
.L_43:
        /*008c*/ 	.byte	0x04, 0x36
        /*008e*/ 	.short	(.L_45 - .L_44)
.L_44:
        /*0090*/ 	.word	0x00000008
.L_45:


//--------------------- .nv.info._Z15layerNormKernelPfS_iiiS_S_ --------------------------
	.section	.nv.info._Z15layerNormKernelPfS_iiiS_S_,"",@"SHT_CUDA_INFO"
	.sectionflags	@""
	.align	4


	//----- nvinfo : EIATTR_CUDA_API_VERSION
	.align		4
        /*0000*/ 	.byte	0x04, 0x37
        /*0002*/ 	.short	(.L_47 - .L_46)
.L_46:
        /*0004*/ 	.word	0x00000082


	//----- nvinfo : EIATTR_KPARAM_INFO
	.align		4
.L_47:
        /*0008*/ 	.byte	0x04, 0x17
        /*000a*/ 	.short	(.L_49 - .L_48)
.L_48:
        /*000c*/ 	.word	0x00000000
        /*0010*/ 	.short	0x0006
        /*0012*/ 	.short	0x0028
        /*0014*/ 	.byte	0x00, 0xf5, 0x21, 0x00


	//----- nvinfo : EIATTR_KPARAM_INFO
	.align		4
.L_49:
        /*0018*/ 	.byte	0x04, 0x17
        /*001a*/ 	.short	(.L_51 - .L_50)
.L_50:
        /*001c*/ 	.word	0x00000000
        /*0020*/ 	.short	0x0005
        /*0022*/ 	.short	0x0020
        /*0024*/ 	.byte	0x00, 0xf5, 0x21, 0x00


	//----- nvinfo : EIATTR_KPARAM_INFO
	.align		4
.L_51:
        /*0028*/ 	.byte	0x04, 0x17
        /*002a*/ 	.short	(.L_53 - .L_52)
.L_52:
        /*002c*/ 	.word	0x00000000
        /*0030*/ 	.short	0x0004
        /*0032*/ 	.short	0x0018
        /*0034*/ 	.byte	0x00, 0xf0, 0x11, 0x00


	//----- nvinfo : EIATTR_KPARAM_INFO
	.align		4
.L_53:
        /*0038*/ 	.byte	0x04, 0x17
        /*003a*/ 	.short	(.L_55 - .L_54)
.L_54:
        /*003c*/ 	.word	0x00000000
        /*0040*/ 	.short	0x0003
        /*0042*/ 	.short	0x0014
        /*0044*/ 	.byte	0x00, 0xf0, 0x11, 0x00


	//----- nvinfo : EIATTR_KPARAM_INFO
	.align		4
.L_55:
        /*0048*/ 	.byte	0x04, 0x17
        /*004a*/ 	.short	(.L_57 - .L_56)
.L_56:
        /*004c*/ 	.word	0x00000000
        /*0050*/ 	.short	0x0002
        /*0052*/ 	.short	0x0010
        /*0054*/ 	.byte	0x00, 0xf0, 0x11, 0x00


	//----- nvinfo : EIATTR_KPARAM_INFO
	.align		4
.L_57:
        /*0058*/ 	.byte	0x04, 0x17
        /*005a*/ 	.short	(.L_59 - .L_58)
.L_58:
        /*005c*/ 	.word	0x00000000
        /*0060*/ 	.short	0x0001
        /*0062*/ 	.short	0x0008
        /*0064*/ 	.byte	0x00, 0xf5, 0x21, 0x00


	//----- nvinfo : EIATTR_KPARAM_INFO
	.align		4
.L_59:
        /*0068*/ 	.byte	0x04, 0x17
        /*006a*/ 	.short	(.L_61 - .L_60)
.L_60:
        /*006c*/ 	.word	0x00000000
        /*0070*/ 	.short	0x0000
        /*0072*/ 	.short	0x0000
        /*0074*/ 	.byte	0x00, 0xf5, 0x21, 0x00


	//----- nvinfo : EIATTR_SPARSE_MMA_MASK
	.align		4
.L_61:
        /*0078*/ 	.byte	0x03, 0x50
        /*007a*/ 	.short	0x0000


	//----- nvinfo : EIATTR_MAXREG_COUNT
	.align		4
        /*007c*/ 	.byte	0x03, 0x1b
        /*007e*/ 	.short	0x00ff


	//----- nvinfo : EIATTR_MERCURY_ISA_VERSION
	.align		4
        /*0080*/ 	.byte	0x03, 0x5f
        /*0082*/ 	.short	0x0101


	//----- nvinfo : EIATTR_VRC_CTA_INIT_COUNT
	.align		4
        /*0084*/ 	.byte	0x02, 0x4a
	.zero		1
	.zero		1


	//----- nvinfo : EIATTR_EXIT_INSTR_OFFSETS
	.align		4
        /*0088*/ 	.byte	0x04, 0x1c
        /*008a*/ 	.short	(.L_63 - .L_62)


	//   ....[0]....
.L_62:
        /*008c*/ 	.word	0x00000080


	//   ....[1]....
        /*0090*/ 	.word	0x00001860


	//   ....[2]....
        /*0094*/ 	.word	0x00001e50


	//   ....[3]....
        /*0098*/ 	.word	0x00002110


	//   ....[4]....
        /*009c*/ 	.word	0x000022f0


	//   ....[5]....
        /*00a0*/ 	.word	0x00002410


	//----- nvinfo : EIATTR_CRS_STACK_SIZE
	.align		4
.L_63:
        /*00a4*/ 	.byte	0x04, 0x1e
        /*00a6*/ 	.short	(.L_65 - .L_64)
.L_64:
        /*00a8*/ 	.word	0x00000000


	//----- nvinfo : EIATTR_CBANK_PARAM_SIZE
	.align		4
.L_65:
        /*00ac*/ 	.byte	0x03, 0x19
        /*00ae*/ 	.short	0x0030


	//----- nvinfo : EIATTR_PARAM_CBANK
	.align		4
        /*00b0*/ 	.byte	0x04, 0x0a
        /*00b2*/ 	.short	(.L_67 - .L_66)
	.align		4
.L_66:
        /*00b4*/ 	.word	index@(.nv.constant0._Z15layerNormKernelPfS_iiiS_S_)
        /*00b8*/ 	.short	0x0380
        /*00ba*/ 	.short	0x0030


	//----- nvinfo : EIATTR_SW_WAR
	.align		4
.L_67:
        /*00bc*/ 	.byte	0x04, 0x36
        /*00be*/ 	.short	(.L_69 - .L_68)
.L_68:
        /*00c0*/ 	.word	0x00000008
.L_69:


//--------------------- .nv.info._Z10reluKernelPfS_i --------------------------
	.section	.nv.info._Z10reluKernelPfS_i,"",@"SHT_CUDA_INFO"
	.sectionflags	@""
	.align	4


	//----- nvinfo : EIATTR_CUDA_API_VERSION
	.align		4
        /*0000*/ 	.byte	0x04, 0x37
        /*0002*/ 	.short	(.L_71 - .L_70)
.L_70:
        /*0004*/ 	.word	0x00000082


	//----- nvinfo : EIATTR_KPARAM_INFO
	.align		4
.L_71:
        /*0008*/ 	.byte	0x04, 0x17
        /*000a*/ 	.short	(.L_73 - .L_72)
.L_72:
        /*000c*/ 	.word	0x00000000
        /*0010*/ 	.short	0x0002
        /*0012*/ 	.short	0x0010
        /*0014*/ 	.byte	0x00, 0xf0, 0x11, 0x00


	//----- nvinfo : EIATTR_KPARAM_INFO
	.align		4
.L_73:
        /*0018*/ 	.byte	0x04, 0x17
        /*001a*/ 	.short	(.L_75 - .L_74)
.L_74:
        /*001c*/ 	.word	0x00000000
        /*0020*/ 	.short	0x0001
        /*0022*/ 	.short	0x0008
        /*0024*/ 	.byte	0x00, 0xf5, 0x21, 0x00


	//----- nvinfo : EIATTR_KPARAM_INFO
	.align		4
.L_75:
        /*0028*/ 	.byte	0x04, 0x17
        /*002a*/ 	.short	(.L_77 - .L_76)
.L_76:
        /*002c*/ 	.word	0x00000000
        /*0030*/ 	.short	0x0000
        /*0032*/ 	.short	0x0000
        /*0034*/ 	.byte	0x00, 0xf5, 0x21, 0x00


	//----- nvinfo : EIATTR_SPARSE_MMA_MASK
	.align		4
.L_77:
        /*0038*/ 	.byte	0x03, 0x50
        /*003a*/ 	.short	0x0000


	//----- nvinfo : EIATTR_MAXREG_COUNT
	.align		4
        /*003c*/ 	.byte	0x03, 0x1b
        /*003e*/ 	.short	0x00ff


	//----- nvinfo : EIATTR_MERCURY_ISA_VERSION
	.align		4
        /*0040*/ 	.byte	0x03, 0x5f
        /*0042*/ 	.short	0x0101


	//----- nvinfo : EIATTR_VRC_CTA_INIT_COUNT
	.align		4
        /*0044*/ 	.byte	0x02, 0x4a
	.zero		1
	.zero		1


	//----- nvinfo : EIATTR_EXIT_INSTR_OFFSETS
	.align		4
        /*0048*/ 	.byte	0x04, 0x1c
        /*004a*/ 	.short	(.L_79 - .L_78)


	//   ....[0]....
.L_78:
        /*004c*/ 	.word	0x00000070


	//   ....[1]....
        /*0050*/ 	.word	0x00000100


	//----- nvinfo : EIATTR_CBANK_PARAM_SIZE
	.align		4
.L_79:
        /*0054*/ 	.byte	0x03, 0x19
        /*0056*/ 	.short	0x0014


	//----- nvinfo : EIATTR_PARAM_CBANK
	.align		4
        /*0058*/ 	.byte	0x04, 0x0a
        /*005a*/ 	.short	(.L_81 - .L_80)
	.align		4
.L_80:
        /*005c*/ 	.word	index@(.nv.constant0._Z10reluKernelPfS_i)
        /*0060*/ 	.short	0x0380
        /*0062*/ 	.short	0x0014


	//----- nvinfo : EIATTR_SW_WAR
	.align		4
.L_81:
        /*0064*/ 	.byte	0x04, 0x36
        /*0066*/ 	.short	(.L_83 - .L_82)
.L_82:
        /*0068*/ 	.word	0x00000008
.L_83:


//--------------------- .nv.callgraph             --------------------------
	.section	.nv.callgraph,"",@"SHT_CUDA_CALLGRAPH"
	.align	4
	.sectionentsize	8
	.align		4
        /*0000*/ 	.word	0x00000000
	.align		4
        /*0004*/ 	.word	0xffffffff
	.align		4
        /*0008*/ 	.word	0x00000000
	.align		4
        /*000c*/ 	.word	0xfffffffe
	.align		4
        /*0010*/ 	.word	0x00000000
	.align		4
        /*0014*/ 	.word	0xfffffffd
	.align		4
        /*0018*/ 	.word	0x00000000
	.align		4
        /*001c*/ 	.word	0xfffffffc


//--------------------- .text._Z13softmaxKernelPfS_ii --------------------------
	.section	.text._Z13softmaxKernelPfS_ii,"ax",@progbits
	.align	128
        .global         _Z13softmaxKernelPfS_ii
        .type           _Z13softmaxKernelPfS_ii,@function
        .size           _Z13softmaxKernelPfS_ii,(.L_x_120 - _Z13softmaxKernelPfS_ii)
        .other          _Z13softmaxKernelPfS_ii,@"STO_CUDA_ENTRY STV_DEFAULT"
_Z13softmaxKernelPfS_ii:
.text._Z13softmaxKernelPfS_ii:
[----:B------:R-:W-:Y:S01]  /*0000*/  LDC R1, c[0x0][0x37c] ;  /* 0x0000df00ff017b82 */ /* 0x000fe20000000800 */
[----:B------:R-:W0:Y:S07]  /*0010*/  S2R R0, SR_TID.X ;  /* 0x0000000000007919 */ /* 0x000e2e0000002100 */
[----:B------:R-:W0:Y:S01]  /*0020*/  S2UR UR6, SR_CTAID.X ;  /* 0x00000000000679c3 */ /* 0x000e220000002500 */
[----:B------:R-:W1:Y:S07]  /*0030*/  LDCU.64 UR4, c[0x0][0x390] ;  /* 0x00007200ff0477ac */ /* 0x000e6e0008000a00 */
[----:B------:R-:W0:Y:S01]  /*0040*/  LDC R9, c[0x0][0x360] ;  /* 0x0000d800ff097b82 */ /* 0x000e220000000800 */
[----:B-1----:R-:W-:Y:S01]  /*0050*/  UIMAD UR4, UR5, UR4, URZ ;  /* 0x00000004050472a4 */ /* 0x002fe2000f8e02ff */
[----:B0-----:R-:W-:-:S05]  /*0060*/  IMAD R9, R9, UR6, R0 ;  /* 0x0000000609097c24 */ /* 0x001fca000f8e0200 */
[----:B------:R-:W-:-:S13]  /*0070*/  ISETP.GE.AND P0, PT, R9, UR4, PT ;  /* 0x0000000409007c0c */ /* 0x000fda000bf06270 */
[----:B------:R-:W-:Y:S05]  /*0080*/  @P0 EXIT ;  /* 0x000000000000094d */ /* 0x000fea0003800000 */
[----:B------:R-:W0:Y:S01]  /*0090*/  LDC.64 R2, c[0x0][0x380] ;  /* 0x0000e000ff027b82 */ /* 0x000e220000000a00 */
[----:B------:R-:W-:Y:S02]  /*00a0*/  UISETP.GE.AND UP0, UPT, UR5, 0x1, UPT ;  /* 0x000000010500788c */ /* 0x000fe4000bf06270 */
[----:B------:R-:W-:Y:S01]  /*00b0*/  IMAD R9, R9, UR5, RZ ;  /* 0x0000000509097c24 */ /* 0x000fe2000f8e02ff */
[----:B------:R-:W-:Y:S01]  /*00c0*/  MOV R10, 0xff800000 ;  /* 0xff800000000a7802 */ /* 0x000fe20000000f00 */
[----:B------:R-:W1:Y:S03]  /*00d0*/  LDCU.64 UR8, c[0x0][0x358] ;  /* 0x00006b00ff0877ac */ /* 0x000e660008000a00 */
[----:B------:R-:W-:Y:S01]  /*00e0*/  SHF.R.S32.HI R12, RZ, 0x1f, R9 ;  /* 0x0000001fff0c7819 */ /* 0x000fe20000011409 */
[----:B0-----:R-:W-:Y:S01]  /*00f0*/  IMAD.WIDE R2, R9, 0x4, R2 ;  /* 0x0000000409027825 */ /* 0x001fe200078e0202 */
[----:B-1----:R-:W-:Y:S06]  /*0100*/  BRA.U !UP0, `(.L_x_0) ;  /* 0x00000005087c7547 */ /* 0x002fec000b800000 */
[----:B------:R-:W-:Y:S01]  /*0110*/  UISETP.GE.U32.AND UP1, UPT, UR5, 0x10, UPT ;  /* 0x000000100500788c */ /* 0x000fe2000bf26070 */
[----:B------:R-:W-:Y:S01]  /*0120*/  HFMA2 R7, -RZ, RZ, 0, 0 ;  /* 0x00000000ff077431 */ /* 0x000fe200000001ff */
[----:B------:R-:W-:Y:S01]  /*0130*/  ULOP3.LUT UR6, UR5, 0xf, URZ, 0xc0, !UPT ;  /* 0x0000000f05067892 */ /* 0x000fe2000f8ec0ff */
[----:B------:R-:W-:-:S03]  /*0140*/  MOV R10, 0xff800000 ;  /* 0xff800000000a7802 */ /* 0x000fc60000000f00 */
[----:B------:R-:W-:-:S03]  /*0150*/  UISETP.NE.AND UP0, UPT, UR6, URZ, UPT ;  /* 0x000000ff0600728c */ /* 0x000fc6000bf05270 */
[----:B------:R-:W-:Y:S08]  /*0160*/  BRA.U !UP1, `(.L_x_1) ;  /* 0x00000001099c7547 */ /* 0x000ff0000b800000 */
[----:B------:R-:W0:Y:S01]  /*0170*/  LDCU.64 UR10, c[0x0][0x380] ;  /* 0x00007000ff0a77ac */ /* 0x000e220008000a00 */
[----:B------:R-:W-:Y:S01]  /*0180*/  MOV R10, 0xff800000 ;  /* 0xff800000000a7802 */ /* 0x000fe20000000f00 */
[----:B------:R-:W-:-:S04]  /*0190*/  ULOP3.LUT UR4, UR5, 0x7ffffff0, URZ, 0xc0, !UPT ;  /* 0x7ffffff005047892 */ /* 0x000fc8000f8ec0ff */
[----:B------:R-:W-:Y:S02]  /*01a0*/  UIADD3 UR5, UPT, UPT, -UR4, URZ, URZ ;  /* 0x000000ff04057290 */ /* 0x000fe4000fffe1ff */
[----:B------:R-:W-:Y:S02]  /*01b0*/  MOV R7, UR4 ;  /* 0x0000000400077c02 */ /* 0x000fe40008000f00 */
[----:B0-----:R-:W-:-:S04]  /*01c0*/  LEA R14, P0, R9, UR10, 0x2 ;  /* 0x0000000a090e7c11 */ /* 0x001fc8000f8010ff */
[----:B------:R-:W-:Y:S02]  /*01d0*/  IADD3 R14, P1, PT, R14, 0x20, RZ ;  /* 0x000000200e0e7810 */ /* 0x000fe40007f3e0ff */
[----:B------:R-:W-:-:S04]  /*01e0*/  LEA.HI.X R5, R9, UR11, R12, 0x2, P0 ;  /* 0x0000000b09057c11 */ /* 0x000fc800080f140c */
[----:B------:R-:W-:-:S07]  /*01f0*/  IADD3.X R5, PT, PT, RZ, R5, RZ, P1, !PT ;  /* 0x00000005ff057210 */ /* 0x000fce0000ffe4ff */
.L_x_2:
[----:B------:R-:W-:-:S05]  /*0200*/  MOV R4, R14 ;  /* 0x0000000e00047202 */ /* 0x000fca0000000f00 */
[----:B------:R-:W2:Y:S04]  /*0210*/  LDG.E R15, desc[UR8][R4.64+-0x20] ;  /* 0xffffe008040f7981 */ /* 0x000ea8000c1e1900 */
[----:B------:R-:W2:Y:S04]  /*0220*/  LDG.E R8, desc[UR8][R4.64+-0x1c] ;  /* 0xffffe40804087981 */ /* 0x000ea8000c1e1900 */
[----:B------:R-:W3:Y:S04]  /*0230*/  LDG.E R17, desc[UR8][R4.64+-0x18] ;  /* 0xffffe80804117981 */ /* 0x000ee8000c1e1900 */
[----:B------:R-:W3:Y:S04]  /*0240*/  LDG.E R14, desc[UR8][R4.64+-0x14] ;  /* 0xffffec08040e7981 */ /* 0x000ee8000c1e1900 */
[----:B------:R-:W4:Y:S04]  /*0250*/  LDG.E R19, desc[UR8][R4.64+-0x10] ;  /* 0xfffff00804137981 */ /* 0x000f28000c1e1900 */
[----:B------:R-:W4:Y:S04]  /*0260*/  LDG.E R16, desc[UR8][R4.64+-0xc] ;  /* 0xfffff40804107981 */ /* 0x000f28000c1e1900 */
[----:B------:R-:W5:Y:S04]  /*0270*/  LDG.E R21, desc[UR8][R4.64+-0x8] ;  /* 0xfffff80804157981 */ /* 0x000f68000c1e1900 */
        /* <DEDUP_REMOVED lines=8> */
[----:B------:R0:W5:Y:S01]  /*0300*/  LDG.E R0, desc[UR8][R4.64+0x1c] ;  /* 0x00001c0804007981 */ /* 0x000162000c1e1900 */
[----:B------:R-:W-:-:S04]  /*0310*/  UIADD3 UR5, UPT, UPT, UR5, 0x10, URZ ;  /* 0x0000001005057890 */ /* 0x000fc8000fffe0ff */
[----:B------:R-:W-:Y:S01]  /*0320*/  UISETP.NE.AND UP1, UPT, UR5, URZ, UPT ;  /* 0x000000ff0500728c */ /* 0x000fe2000bf25270 */
[----:B--2---:R-:W-:-:S04]  /*0330*/  FMNMX3 R8, R10, R15, R8, !PT ;  /* 0x0000000f0a087276 */ /* 0x004fc80007800008 */
[----:B---3--:R-:W-:Y:S02]  /*0340*/  FMNMX3 R8, R8, R17, R14, !PT ;  /* 0x0000001108087276 */ /* 0x008fe4000780000e */
[----:B------:R-:W-:-:S04]  /*0350*/  IADD3 R14, P0, PT, R4, 0x40, RZ ;  /* 0x00000040040e7810 */ /* 0x000fc80007f1e0ff */
[----:B0-----:R-:W-:Y:S02]  /*0360*/  IADD3.X R5, PT, PT, RZ, R5, RZ, P0, !PT ;  /* 0x00000005ff057210 */ /* 0x001fe400007fe4ff */
[----:B----4-:R-:W-:-:S04]  /*0370*/  FMNMX3 R8, R8, R19, R16, !PT ;  /* 0x0000001308087276 */ /* 0x010fc80007800010 */
[----:B-----5:R-:W-:-:S04]  /*0380*/  FMNMX3 R8, R8, R21, R18, !PT ;  /* 0x0000001508087276 */ /* 0x020fc80007800012 */
[----:B------:R-:W-:-:S04]  /*0390*/  FMNMX3 R8, R8, R23, R20, !PT ;  /* 0x0000001708087276 */ /* 0x000fc80007800014 */
[----:B------:R-:W-:-:S04]  /*03a0*/  FMNMX3 R8, R8, R25, R22, !PT ;  /* 0x0000001908087276 */ /* 0x000fc80007800016 */
[----:B------:R-:W-:-:S04]  /*03b0*/  FMNMX3 R6, R8, R13, R6, !PT ;  /* 0x0000000d08067276 */ /* 0x000fc80007800006 */
[----:B------:R-:W-:Y:S01]  /*03c0*/  FMNMX3 R10, R6, R11, R0, !PT ;  /* 0x0000000b060a7276 */ /* 0x000fe20007800000 */
[----:B------:R-:W-:Y:S06]  /*03d0*/  BRA.U UP1, `(.L_x_2) ;  /* 0xfffffffd01887547 */ /* 0x000fec000b83ffff */
.L_x_1:
[----:B------:R-:W-:Y:S05]  /*03e0*/  BRA.U !UP0, `(.L_x_0) ;  /* 0x0000000108c47547 */ /* 0x000fea000b800000 */
[----:B------:R-:W0:Y:S01]  /*03f0*/  LDCU UR4, c[0x0][0x394] ;  /* 0x00007280ff0477ac */ /* 0x000e220008000800 */
[----:B------:R-:W-:Y:S02]  /*0400*/  UISETP.GE.U32.AND UP0, UPT, UR6, 0x8, UPT ;  /* 0x000000080600788c */ /* 0x000fe4000bf06070 */
[----:B0-----:R-:W-:-:S04]  /*0410*/  ULOP3.LUT UR5, UR4, 0x7, URZ, 0xc0, !UPT ;  /* 0x0000000704057892 */ /* 0x001fc8000f8ec0ff */
[----:B------:R-:W-:-:S03]  /*0420*/  UISETP.NE.AND UP1, UPT, UR5, URZ, UPT ;  /* 0x000000ff0500728c */ /* 0x000fc6000bf25270 */
[----:B------:R-:W-:Y:S08]  /*0430*/  BRA.U !UP0, `(.L_x_3) ;  /* 0x0000000108387547 */ /* 0x000ff0000b800000 */
[----:B------:R-:W-:-:S05]  /*0440*/  IMAD.WIDE.U32 R4, R7, 0x4, R2 ;  /* 0x0000000407047825 */ /* 0x000fca00078e0002 */
[----:B------:R-:W2:Y:S04]  /*0450*/  LDG.E R11, desc[UR8][R4.64] ;  /* 0x00000008040b7981 */ /* 0x000ea8000c1e1900 */
[----:B------:R-:W2:Y:S04]  /*0460*/  LDG.E R0, desc[UR8][R4.64+0x4] ;  /* 0x0000040804007981 */ /* 0x000ea8000c1e1900 */
[----:B------:R-:W3:Y:S04]  /*0470*/  LDG.E R13, desc[UR8][R4.64+0x8] ;  /* 0x00000808040d7981 */ /* 0x000ee8000c1e1900 */
[----:B------:R-:W3:Y:S04]  /*0480*/  LDG.E R6, desc[UR8][R4.64+0xc] ;  /* 0x00000c0804067981 */ /* 0x000ee8000c1e1900 */
[----:B------:R-:W4:Y:S04]  /*0490*/  LDG.E R15, desc[UR8][R4.64+0x10] ;  /* 0x00001008040f7981 */ /* 0x000f28000c1e1900 */
[----:B------:R-:W4:Y:S04]  /*04a0*/  LDG.E R8, desc[UR8][R4.64+0x14] ;  /* 0x0000140804087981 */ /* 0x000f28000c1e1900 */
[----:B------:R-:W5:Y:S04]  /*04b0*/  LDG.E R17, desc[UR8][R4.64+0x18] ;  /* 0x0000180804117981 */ /* 0x000f68000c1e1900 */
[----:B------:R-:W5:Y:S01]  /*04c0*/  LDG.E R14, desc[UR8][R4.64+0x1c] ;  /* 0x00001c08040e7981 */ /* 0x000f62000c1e1900 */
[----:B------:R-:W-:-:S02]  /*04d0*/  IADD3 R7, PT, PT, R7, 0x8, RZ ;  /* 0x0000000807077810 */ /* 0x000fc40007ffe0ff */
[----:B--2---:R-:W-:-:S04]  /*04e0*/  FMNMX3 R0, R10, R11, R0, !PT ;  /* 0x0000000b0a007276 */ /* 0x004fc80007800000 */
[----:B---3--:R-:W-:-:S04]  /*04f0*/  FMNMX3 R0, R0, R13, R6, !PT ;  /* 0x0000000d00007276 */ /* 0x008fc80007800006 */
[----:B----4-:R-:W-:-:S04]  /*0500*/  FMNMX3 R0, R0, R15, R8, !PT ;  /* 0x0000000f00007276 */ /* 0x010fc80007800008 */
[----:B-----5:R-:W-:-:S07]  /*0510*/  FMNMX3 R10, R0, R17, R14, !PT ;  /* 0x00000011000a7276 */ /* 0x020fce000780000e */
.L_x_3:
[----:B------:R-:W-:Y:S05]  /*0520*/  BRA.U !UP1, `(.L_x_0) ;  /* 0x0000000109747547 */ /* 0x000fea000b800000 */
[----:B------:R-:W-:Y:S02]  /*0530*/  UISETP.GE.U32.AND UP0, UPT, UR5, 0x4, UPT ;  /* 0x000000040500788c */ /* 0x000fe4000bf06070 */
[----:B------:R-:W-:-:S04]  /*0540*/  ULOP3.LUT UR4, UR4, 0x3, URZ, 0xc0, !UPT ;  /* 0x0000000304047892 */ /* 0x000fc8000f8ec0ff */
[----:B------:R-:W-:-:S03]  /*0550*/  UISETP.NE.AND UP1, UPT, UR4, URZ, UPT ;  /* 0x000000ff0400728c */ /* 0x000fc6000bf25270 */
[----:B------:R-:W-:Y:S08]  /*0560*/  BRA.U !UP0, `(.L_x_4) ;  /* 0x0000000108207547 */ /* 0x000ff0000b800000 */
[----:B------:R-:W-:-:S05]  /*0570*/  IMAD.WIDE.U32 R4, R7, 0x4, R2 ;  /* 0x0000000407047825 */ /* 0x000fca00078e0002 */
[----:B------:R-:W2:Y:S04]  /*0580*/  LDG.E R11, desc[UR8][R4.64] ;  /* 0x00000008040b7981 */ /* 0x000ea8000c1e1900 */
[----:B------:R-:W2:Y:S04]  /*0590*/  LDG.E R0, desc[UR8][R4.64+0x4] ;  /* 0x0000040804007981 */ /* 0x000ea8000c1e1900 */
[----:B------:R-:W3:Y:S04]  /*05a0*/  LDG.E R13, desc[UR8][R4.64+0x8] ;  /* 0x00000808040d7981 */ /* 0x000ee8000c1e1900 */
[----:B------:R-:W3:Y:S01]  /*05b0*/  LDG.E R6, desc[UR8][R4.64+0xc] ;  /* 0x00000c0804067981 */ /* 0x000ee2000c1e1900 */
[----:B------:R-:W-:-:S02]  /*05c0*/  IADD3 R7, PT, PT, R7, 0x4, RZ ;  /* 0x0000000407077810 */ /* 0x000fc40007ffe0ff */
[----:B--2---:R-:W-:-:S04]  /*05d0*/  FMNMX3 R0, R10, R11, R0, !PT ;  /* 0x0000000b0a007276 */ /* 0x004fc80007800000 */
[----:B---3--:R-:W-:-:S07]  /*05e0*/  FMNMX3 R10, R0, R13, R6, !PT ;  /* 0x0000000d000a7276 */ /* 0x008fce0007800006 */
.L_x_4:
[----:B------:R-:W-:Y:S05]  /*05f0*/  BRA.U !UP1, `(.L_x_0) ;  /* 0x0000000109407547 */ /* 0x000fea000b800000 */
[----:B------:R-:W0:Y:S01]  /*0600*/  LDCU.64 UR6, c[0x0][0x380] ;  /* 0x00007000ff0677ac */ /* 0x000e220008000a00 */
[C---:B------:R-:W-:Y:S02]  /*0610*/  SHF.L.U64.HI R5, R9.reuse, 0x2, R12 ;  /* 0x0000000209057819 */ /* 0x040fe4000001020c */
[----:B------:R-:W-:Y:S01]  /*0620*/  SHF.L.U32 R4, R9, 0x2, RZ ;  /* 0x0000000209047819 */ /* 0x000fe200000006ff */
[----:B------:R-:W-:-:S04]  /*0630*/  UIADD3 UR4, UPT, UPT, -UR4, URZ, URZ ;  /* 0x000000ff04047290 */ /* 0x000fc8000fffe1ff */
[----:B------:R-:W-:-:S03]  /*0640*/  IMAD.WIDE.U32 R4, R7, 0x4, R4 ;  /* 0x0000000407047825 */ /* 0x000fc600078e0004 */
[----:B0-----:R-:W-:-:S04]  /*0650*/  IADD3 R0, P0, PT, R4, UR6, RZ ;  /* 0x0000000604007c10 */ /* 0x001fc8000ff1e0ff */
[----:B------:R-:W-:-:S09]  /*0660*/  IADD3.X R7, PT, PT, R5, UR7, RZ, P0, !PT ;  /* 0x0000000705077c10 */ /* 0x000fd200087fe4ff */
.L_x_5:
[----:B------:R-:W-:Y:S02]  /*0670*/  MOV R5, R7 ;  /* 0x0000000700057202 */ /* 0x000fe40000000f00 */
[----:B------:R-:W-:-:S05]  /*0680*/  MOV R4, R0 ;  /* 0x0000000000047202 */ /* 0x000fca0000000f00 */
[----:B------:R-:W2:Y:S01]  /*0690*/  LDG.E R5, desc[UR8][R4.64] ;  /* 0x0000000804057981 */ /* 0x000ea2000c1e1900 */
[----:B------:R-:W-:Y:S01]  /*06a0*/  UIADD3 UR4, UPT, UPT, UR4, 0x1, URZ ;  /* 0x0000000104047890 */ /* 0x000fe2000fffe0ff */
[----:B------:R-:W-:-:S03]  /*06b0*/  IADD3 R0, P0, PT, R0, 0x4, RZ ;  /* 0x0000000400007810 */ /* 0x000fc60007f1e0ff */
[----:B------:R-:W-:Y:S01]  /*06c0*/  UISETP.NE.AND UP0, UPT, UR4, URZ, UPT ;  /* 0x000000ff0400728c */ /* 0x000fe2000bf05270 */
[----:B------:R-:W-:Y:S02]  /*06d0*/  IADD3.X R7, PT, PT, RZ, R7, RZ, P0, !PT ;  /* 0x00000007ff077210 */ /* 0x000fe400007fe4ff */
[----:B--2---:R-:W-:-:S06]  /*06e0*/  FMNMX R10, R5, R10, !PT ;  /* 0x0000000a050a7209 */ /* 0x004fcc0007800000 */
[----:B------:R-:W-:Y:S05]  /*06f0*/  BRA.U UP0, `(.L_x_5) ;  /* 0xfffffffd00dc7547 */ /* 0x000fea000b83ffff */
.L_x_0:
[----:B------:R-:W0:Y:S01]  /*0700*/  LDCU UR4, c[0x0][0x394] ;  /* 0x00007280ff0477ac */ /* 0x000e220008000800 */
[----:B------:R-:W-:Y:S01]  /*0710*/  HFMA2 R11, -RZ, RZ, 0, 0 ;  /* 0x00000000ff0b7431 */ /* 0x000fe200000001ff */
[----:B0-----:R-:W-:-:S09]  /*0720*/  UISETP.GE.AND UP0, UPT, UR4, 0x1, UPT ;  /* 0x000000010400788c */ /* 0x001fd2000bf06270 */
[----:B------:R-:W-:Y:S05]  /*0730*/  BRA.U !UP0, `(.L_x_6) ;  /* 0x0000000d080c7547 */ /* 0x000fea000b800000 */
[----:B------:R-:W-:Y:S01]  /*0740*/  UISETP.GE.U32.AND UP1, UPT, UR4, 0x8, UPT ;  /* 0x000000080400788c */ /* 0x000fe2000bf26070 */
[----:B------:R-:W-:Y:S01]  /*0750*/  MOV R11, RZ ;  /* 0x000000ff000b7202 */ /* 0x000fe20000000f00 */
[----:B------:R-:W-:Y:S01]  /*0760*/  ULOP3.LUT UR6, UR4, 0x7, URZ, 0xc0, !UPT ;  /* 0x0000000704067892 */ /* 0x000fe2000f8ec0ff */
[----:B------:R-:W-:-:S03]  /*0770*/  MOV R13, RZ ;  /* 0x000000ff000d7202 */ /* 0x000fc60000000f00 */
[----:B------:R-:W-:-:S03]  /*0780*/  UISETP.NE.AND UP0, UPT, UR6, URZ, UPT ;  /* 0x000000ff0600728c */ /* 0x000fc6000bf05270 */
[----:B------:R-:W-:Y:S08]  /*0790*/  BRA.U !UP1, `(.L_x_7) ;  /* 0x0000000509807547 */ /* 0x000ff0000b800000 */
[----:B------:R-:W0:Y:S01]  /*07a0*/  LDCU.64 UR10, c[0x0][0x380] ;  /* 0x00007000ff0a77ac */ /* 0x000e220008000a00 */
[----:B------:R-:W-:Y:S01]  /*07b0*/  MOV R11, RZ ;  /* 0x000000ff000b7202 */ /* 0x000fe20000000f00 */
[----:B------:R-:W-:-:S04]  /*07c0*/  ULOP3.LUT UR4, UR4, 0x7ffffff8, URZ, 0xc0, !UPT ;  /* 0x7ffffff804047892 */ /* 0x000fc8000f8ec0ff */
[----:B------:R-:W-:Y:S02]  /*07d0*/  UIADD3 UR5, UPT, UPT, -UR4, URZ, URZ ;  /* 0x000000ff04057290 */ /* 0x000fe4000fffe1ff */
[----:B------:R-:W-:Y:S02]  /*07e0*/  MOV R13, UR4 ;  /* 0x00000004000d7c02 */ /* 0x000fe40008000f00 */
[----:B0-----:R-:W-:-:S04]  /*07f0*/  LEA R4, P1, R9, UR10, 0x2 ;  /* 0x0000000a09047c11 */ /* 0x001fc8000f8210ff */
[----:B------:R-:W-:Y:S02]  /*0800*/  IADD3 R4, P0, PT, R4, 0x10, RZ ;  /* 0x0000001004047810 */ /* 0x000fe40007f1e0ff */
[----:B------:R-:W-:-:S04]  /*0810*/  LEA.HI.X R5, R9, UR11, R12, 0x2, P1 ;  /* 0x0000000b09057c11 */ /* 0x000fc800088f140c */
[----:B------:R-:W-:-:S07]  /*0820*/  IADD3.X R5, PT, PT, RZ, R5, RZ, P0, !PT ;  /* 0x00000005ff057210 */ /* 0x000fce00007fe4ff */
.L_x_8:
[----:B------:R-:W2:Y:S04]  /*0830*/  LDG.E R23, desc[UR8][R4.64+-0x10] ;  /* 0xfffff00804177981 */ /* 0x000ea8000c1e1900 */
[----:B------:R-:W3:Y:S04]  /*0840*/  LDG.E R27, desc[UR8][R4.64+-0xc] ;  /* 0xfffff408041b7981 */ /* 0x000ee8000c1e1900 */
[----:B------:R-:W4:Y:S04]  /*0850*/  LDG.E R29, desc[UR8][R4.64+-0x8] ;  /* 0xfffff808041d7981 */ /* 0x000f28000c1e1900 */
[----:B------:R-:W5:Y:S04]  /*0860*/  LDG.E R21, desc[UR8][R4.64+-0x4] ;  /* 0xfffffc0804157981 */ /* 0x000f68000c1e1900 */
[----:B------:R-:W5:Y:S04]  /*0870*/  LDG.E R15, desc[UR8][R4.64] ;  /* 0x00000008040f7981 */ /* 0x000f68000c1e1900 */
[----:B------:R-:W5:Y:S04]  /*0880*/  LDG.E R19, desc[UR8][R4.64+0x4] ;  /* 0x0000040804137981 */ /* 0x000f68000c1e1900 */
[----:B------:R-:W5:Y:S04]  /*0890*/  LDG.E R17, desc[UR8][R4.64+0x8] ;  /* 0x0000080804117981 */ /* 0x000f68000c1e1900 */
[----:B------:R0:W5:Y:S01]  /*08a0*/  LDG.E R7, desc[UR8][R4.64+0xc] ;  /* 0x00000c0804077981 */ /* 0x000162000c1e1900 */
[----:B------:R-:W-:Y:S01]  /*08b0*/  HFMA2 R6, -RZ, RZ, 0.96630859375, -0.0022525787353515625 ;  /* 0x3bbb989dff067431 */ /* 0x000fe200000001ff */
[----:B------:R-:W-:Y:S01]  /*08c0*/  MOV R0, 0x437c0000 ;  /* 0x437c000000007802 */ /* 0x000fe20000000f00 */
[----:B------:R-:W-:-:S04]  /*08d0*/  UIADD3 UR5, UPT, UPT, UR5, 0x8, URZ ;  /* 0x0000000805057890 */ /* 0x000fc8000fffe0ff */
[----:B------:R-:W-:Y:S01]  /*08e0*/  UISETP.NE.AND UP1, UPT, UR5, URZ, UPT ;  /* 0x000000ff0500728c */ /* 0x000fe2000bf25270 */
[----:B0-----:R-:W-:-:S04]  /*08f0*/  IADD3 R4, P0, PT, R4, 0x20, RZ ;  /* 0x0000002004047810 */ /* 0x001fc80007f1e0ff */
[----:B------:R-:W-:Y:S01]  /*0900*/  IADD3.X R5, PT, PT, RZ, R5, RZ, P0, !PT ;  /* 0x00000005ff057210 */ /* 0x000fe200007fe4ff */
[----:B--2---:R-:W-:-:S04]  /*0910*/  FADD R23, R23, -R10 ;  /* 0x8000000a17177221 */ /* 0x004fc80000000000 */
[----:B------:R-:W-:-:S04]  /*0920*/  FFMA.SAT R25, R23, R6, 0.5 ;  /* 0x3f00000017197423 */ /* 0x000fc80000002006 */
[----:B------:R-:W-:Y:S01]  /*0930*/  FFMA.RM R8, R25, R0, 12582913 ;  /* 0x4b40000119087423 */ /* 0x000fe20000004000 */
[--C-:B---3--:R-:W-:Y:S01]  /*0940*/  FADD R25, R27, -R10.reuse ;  /* 0x8000000a1b197221 */ /* 0x108fe20000000000 */
[--C-:B----4-:R-:W-:Y:S02]  /*0950*/  FADD R27, R29, -R10.reuse ;  /* 0x8000000a1d1b7221 */ /* 0x110fe40000000000 */
[C---:B------:R-:W-:Y:S01]  /*0960*/  FADD R14, R8.reuse, -12583039 ;  /* 0xcb40007f080e7421 */ /* 0x040fe20000000000 */
[----:B------:R-:W-:Y:S01]  /*0970*/  FFMA.SAT R29, R25, R6, 0.5 ;  /* 0x3f000000191d7423 */ /* 0x000fe20000002006 */
[----:B------:R-:W-:Y:S01]  /*0980*/  SHF.L.U32 R16, R8, 0x17, RZ ;  /* 0x0000001708107819 */ /* 0x000fe200000006ff */
[----:B-----5:R-:W-:Y:S01]  /*0990*/  FADD R21, R21, -R10 ;  /* 0x8000000a15157221 */ /* 0x020fe20000000000 */
[----:B------:R-:W-:Y:S01]  /*09a0*/  FFMA R14, R23, 1.4426950216293334961, -R14 ;  /* 0x3fb8aa3b170e7823 */ /* 0x000fe2000000080e */
[----:B------:R-:W-:Y:S02]  /*09b0*/  FFMA.RM R8, R29, R0, 12582913 ;  /* 0x4b4000011d087423 */ /* 0x000fe40000004000 */
[-C--:B------:R-:W-:Y:S01]  /*09c0*/  FFMA.SAT R29, R21, R6.reuse, 0.5 ;  /* 0x3f000000151d7423 */ /* 0x080fe20000002006 */
[----:B------:R-:W-:Y:S01]  /*09d0*/  FFMA R23, R23, 1.925963033500011079e-08, R14 ;  /* 0x32a5706017177823 */ /* 0x000fe2000000000e */
[----:B------:R-:W-:Y:S01]  /*09e0*/  FFMA.SAT R14, R27, R6, 0.5 ;  /* 0x3f0000001b0e7423 */ /* 0x000fe20000002006 */
[----:B------:R-:W-:-:S03]  /*09f0*/  FADD R17, R17, -R10 ;  /* 0x8000000a11117221 */ /* 0x000fc60000000000 */
[----:B------:R-:W-:Y:S01]  /*0a00*/  FFMA.RM R14, R14, R0, 12582913 ;  /* 0x4b4000010e0e7423 */ /* 0x000fe20000004000 */
[----:B------:R-:W0:Y:S03]  /*0a10*/  MUFU.EX2 R23, R23 ;  /* 0x0000001700177308 */ /* 0x000e260000000800 */
[C---:B------:R-:W-:Y:S01]  /*0a20*/  FADD R18, R14.reuse, -12583039 ;  /* 0xcb40007f0e127421 */ /* 0x040fe20000000000 */
[----:B------:R-:W-:-:S03]  /*0a30*/  SHF.L.U32 R14, R14, 0x17, RZ ;  /* 0x000000170e0e7819 */ /* 0x000fc600000006ff */
[----:B------:R-:W-:-:S04]  /*0a40*/  FFMA R20, R27, 1.4426950216293334961, -R18 ;  /* 0x3fb8aa3b1b147823 */ /* 0x000fc80000000812 */
[----:B------:R-:W-:Y:S01]  /*0a50*/  FFMA R20, R27, 1.925963033500011079e-08, R20 ;  /* 0x32a570601b147823 */ /* 0x000fe20000000014 */
[----:B------:R-:W-:Y:S01]  /*0a60*/  FFMA.SAT R27, R17, R6, 0.5 ;  /* 0x3f000000111b7423 */ /* 0x000fe20000002006 */
[----:B0-----:R-:W-:Y:S01]  /*0a70*/  FFMA R11, R16, R23, R11 ;  /* 0x00000017100b7223 */ /* 0x001fe2000000000b */
[C---:B------:R-:W-:Y:S01]  /*0a80*/  FADD R16, R8.reuse, -12583039 ;  /* 0xcb40007f08107421 */ /* 0x040fe20000000000 */
[----:B------:R-:W-:Y:S01]  /*0a90*/  FADD R23, R15, -R10 ;  /* 0x8000000a0f177221 */ /* 0x000fe20000000000 */
[----:B------:R-:W-:Y:S01]  /*0aa0*/  FFMA.RM R15, R29, R0, 12582913 ;  /* 0x4b4000011d0f7423 */ /* 0x000fe20000004000 */
[----:B------:R-:W-:Y:S01]  /*0ab0*/  MUFU.EX2 R20, R20 ;  /* 0x0000001400147308 */ /* 0x000fe20000000800 */
[----:B------:R-:W-:Y:S01]  /*0ac0*/  FFMA R16, R25, 1.4426950216293334961, -R16 ;  /* 0x3fb8aa3b19107823 */ /* 0x000fe20000000810 */
[----:B------:R-:W-:Y:S01]  /*0ad0*/  FFMA.SAT R29, R23, R6, 0.5 ;  /* 0x3f000000171d7423 */ /* 0x000fe20000002006 */
[----:B------:R-:W-:Y:S01]  /*0ae0*/  FADD R22, R15, -12583039 ;  /* 0xcb40007f0f167421 */ /* 0x000fe20000000000 */
[----:B------:R-:W-:Y:S01]  /*0af0*/  SHF.L.U32 R8, R8, 0x17, RZ ;  /* 0x0000001708087819 */ /* 0x000fe200000006ff */
[----:B------:R-:W-:Y:S01]  /*0b00*/  FFMA R18, R25, 1.925963033500011079e-08, R16 ;  /* 0x32a5706019127823 */ /* 0x000fe20000000010 */
[----:B------:R-:W-:Y:S01]  /*0b10*/  FFMA.RM R16, R29, R0, 12582913 ;  /* 0x4b4000011d107423 */ /* 0x000fe20000004000 */
[----:B------:R-:W-:Y:S01]  /*0b20*/  FFMA R22, R21, 1.4426950216293334961, -R22 ;  /* 0x3fb8aa3b15167823 */ /* 0x000fe20000000816 */
[----:B------:R-:W-:Y:S01]  /*0b30*/  FADD R25, R19, -R10 ;  /* 0x8000000a13197221 */ /* 0x000fe20000000000 */
[----:B------:R-:W-:Y:S01]  /*0b40*/  SHF.L.U32 R15, R15, 0x17, RZ ;  /* 0x000000170f0f7819 */ /* 0x000fe200000006ff */
[C---:B------:R-:W-:Y:S01]  /*0b50*/  FADD R24, R16.reuse, -12583039 ;  /* 0xcb40007f10187421 */ /* 0x040fe20000000000 */
[----:B------:R-:W-:Y:S01]  /*0b60*/  FFMA R21, R21, 1.925963033500011079e-08, R22 ;  /* 0x32a5706015157823 */ /* 0x000fe20000000016 */
[----:B------:R-:W-:Y:S01]  /*0b70*/  FFMA.SAT R19, R25, R6, 0.5 ;  /* 0x3f00000019137423 */ /* 0x000fe20000002006 */
[----:B------:R-:W0:Y:S01]  /*0b80*/  MUFU.EX2 R18, R18 ;  /* 0x0000001200127308 */ /* 0x000e220000000800 */
[----:B------:R-:W-:Y:S01]  /*0b90*/  FFMA R22, R23, 1.4426950216293334961, -R24 ;  /* 0x3fb8aa3b17167823 */ /* 0x000fe20000000818 */
[----:B------:R-:W-:Y:S01]  /*0ba0*/  SHF.L.U32 R16, R16, 0x17, RZ ;  /* 0x0000001710107819 */ /* 0x000fe200000006ff */
[----:B------:R-:W-:-:S02]  /*0bb0*/  FFMA.RM R19, R19, R0, 12582913 ;  /* 0x4b40000113137423 */ /* 0x000fc40000004000 */
[----:B------:R-:W-:Y:S01]  /*0bc0*/  FFMA R22, R23, 1.925963033500011079e-08, R22 ;  /* 0x32a5706017167823 */ /* 0x000fe20000000016 */
[----:B------:R-:W-:Y:S01]  /*0bd0*/  FADD R23, R7, -R10 ;  /* 0x8000000a07177221 */ /* 0x000fe20000000000 */
[----:B------:R-:W-:Y:S01]  /*0be0*/  FFMA.RM R7, R27, R0, 12582913 ;  /* 0x4b4000011b077423 */ /* 0x000fe20000004000 */
[----:B------:R-:W-:Y:S01]  /*0bf0*/  FADD R24, R19, -12583039 ;  /* 0xcb40007f13187421 */ /* 0x000fe20000000000 */
[----:B------:R-:W1:Y:S01]  /*0c00*/  MUFU.EX2 R21, R21 ;  /* 0x0000001500157308 */ /* 0x000e620000000800 */
[----:B------:R-:W-:Y:S01]  /*0c10*/  FFMA.SAT R27, R23, R6, 0.5 ;  /* 0x3f000000171b7423 */ /* 0x000fe20000002006 */
[----:B------:R-:W-:Y:S01]  /*0c20*/  FADD R6, R7, -12583039 ;  /* 0xcb40007f07067421 */ /* 0x000fe20000000000 */
[----:B------:R-:W-:Y:S02]  /*0c30*/  FFMA R24, R25, 1.4426950216293334961, -R24 ;  /* 0x3fb8aa3b19187823 */ /* 0x000fe40000000818 */
[----:B------:R-:W-:Y:S02]  /*0c40*/  FFMA.RM R0, R27, R0, 12582913 ;  /* 0x4b4000011b007423 */ /* 0x000fe40000004000 */
[----:B------:R-:W-:Y:S01]  /*0c50*/  FFMA R25, R25, 1.925963033500011079e-08, R24 ;  /* 0x32a5706019197823 */ /* 0x000fe20000000018 */
[----:B------:R-:W2:Y:S01]  /*0c60*/  MUFU.EX2 R22, R22 ;  /* 0x0000001600167308 */ /* 0x000ea20000000800 */
[----:B------:R-:W-:Y:S01]  /*0c70*/  FADD R26, R0, -12583039 ;  /* 0xcb40007f001a7421 */ /* 0x000fe20000000000 */
[----:B------:R-:W-:Y:S01]  /*0c80*/  FFMA R24, R17, 1.4426950216293334961, -R6 ;  /* 0x3fb8aa3b11187823 */ /* 0x000fe20000000806 */
[----:B0-----:R-:W-:-:S02]  /*0c90*/  FFMA R11, R8, R18, R11 ;  /* 0x00000012080b7223 */ /* 0x001fc4000000000b */
[----:B------:R-:W-:Y:S01]  /*0ca0*/  FFMA R26, R23, 1.4426950216293334961, -R26 ;  /* 0x3fb8aa3b171a7823 */ /* 0x000fe2000000081a */
[----:B------:R-:W-:Y:S01]  /*0cb0*/  FFMA R24, R17, 1.925963033500011079e-08, R24 ;  /* 0x32a5706011187823 */ /* 0x000fe20000000018 */
[----:B------:R-:W-:Y:S01]  /*0cc0*/  FFMA R14, R14, R20, R11 ;  /* 0x000000140e0e7223 */ /* 0x000fe2000000000b */
[----:B------:R-:W0:Y:S01]  /*0cd0*/  MUFU.EX2 R6, R25 ;  /* 0x0000001900067308 */ /* 0x000e220000000800 */
[----:B------:R-:W-:Y:S01]  /*0ce0*/  FFMA R26, R23, 1.925963033500011079e-08, R26 ;  /* 0x32a57060171a7823 */ /* 0x000fe2000000001a */
[----:B------:R-:W-:Y:S01]  /*0cf0*/  SHF.L.U32 R11, R0, 0x17, RZ ;  /* 0x00000017000b7819 */ /* 0x000fe200000006ff */
[----:B-1----:R-:W-:Y:S01]  /*0d00*/  FFMA R15, R15, R21, R14 ;  /* 0x000000150f0f7223 */ /* 0x002fe2000000000e */
[----:B------:R-:W-:-:S04]  /*0d10*/  SHF.L.U32 R14, R19, 0x17, RZ ;  /* 0x00000017130e7819 */ /* 0x000fc800000006ff */
[----:B------:R-:W1:Y:S01]  /*0d20*/  MUFU.EX2 R8, R24 ;  /* 0x0000001800087308 */ /* 0x000e620000000800 */
[----:B--2---:R-:W-:Y:S01]  /*0d30*/  FFMA R15, R16, R22, R15 ;  /* 0x00000016100f7223 */ /* 0x004fe2000000000f */
[----:B------:R-:W-:-:S06]  /*0d40*/  SHF.L.U32 R16, R7, 0x17, RZ ;  /* 0x0000001707107819 */ /* 0x000fcc00000006ff */
[----:B------:R-:W2:Y:S01]  /*0d50*/  MUFU.EX2 R26, R26 ;  /* 0x0000001a001a7308 */ /* 0x000ea20000000800 */
[----:B0-----:R-:W-:-:S04]  /*0d60*/  FFMA R15, R14, R6, R15 ;  /* 0x000000060e0f7223 */ /* 0x001fc8000000000f */
[----:B-1----:R-:W-:-:S04]  /*0d70*/  FFMA R8, R16, R8, R15 ;  /* 0x0000000810087223 */ /* 0x002fc8000000000f */
[----:B--2---:R-:W-:Y:S01]  /*0d80*/  FFMA R11, R11, R26, R8 ;  /* 0x0000001a0b0b7223 */ /* 0x004fe20000000008 */
[----:B------:R-:W-:Y:S06]  /*0d90*/  BRA.U UP1, `(.L_x_8) ;  /* 0xfffffff901a47547 */ /* 0x000fec000b83ffff */
.L_x_7:
        /* <DEDUP_REMOVED lines=8> */
[----:B------:R-:W3:Y:S04]  /*0e20*/  LDG.E R17, desc[UR8][R14.64+0x4] ;  /* 0x000004080e117981 */ /* 0x000ee8000c1e1900 */
[----:B------:R-:W4:Y:S04]  /*0e30*/  LDG.E R19, desc[UR8][R14.64+0x8] ;  /* 0x000008080e137981 */ /* 0x000f28000c1e1900 */
[----:B------:R-:W5:Y:S01]  /*0e40*/  LDG.E R21, desc[UR8][R14.64+0xc] ;  /* 0x00000c080e157981 */ /* 0x000f62000c1e1900 */
[----:B------:R-:W-:Y:S01]  /*0e50*/  HFMA2 R20, -RZ, RZ, 0.96630859375, -0.0022525787353515625 ;  /* 0x3bbb989dff147431 */ /* 0x000fe200000001ff */
[----:B------:R-:W-:Y:S01]  /*0e60*/  IADD3 R13, PT, PT, R13, 0x4, RZ ;  /* 0x000000040d0d7810 */ /* 0x000fe20007ffe0ff */
[----:B--2---:R-:W-:Y:S01]  /*0e70*/  FADD R7, R5, -R10 ;  /* 0x8000000a05077221 */ /* 0x004fe20000000000 */
[----:B------:R-:W-:-:S03]  /*0e80*/  MOV R5, 0x437c0000 ;  /* 0x437c000000057802 */ /* 0x000fc60000000f00 */
[----:B------:R-:W-:Y:S01]  /*0e90*/  FFMA.SAT R0, R7, R20, 0.5 ;  /* 0x3f00000007007423 */ /* 0x000fe20000002014 */
[----:B---3--:R-:W-:-:S03]  /*0ea0*/  FADD R17, R17, -R10 ;  /* 0x8000000a11117221 */ /* 0x008fc60000000000 */
[-C--:B------:R-:W-:Y:S01]  /*0eb0*/  FFMA.RM R0, R0, R5.reuse, 12582913 ;  /* 0x4b40000100007423 */ /* 0x080fe20000004005 */
[--C-:B----4-:R-:W-:Y:S01]  /*0ec0*/  FADD R6, R19, -R10.reuse ;  /* 0x8000000a13067221 */ /* 0x110fe20000000000 */
[-C--:B------:R-:W-:Y:S02]  /*0ed0*/  FFMA.SAT R4, R17, R20.reuse, 0.5 ;  /* 0x3f00000011047423 */ /* 0x080fe40000002014 */
[----:B------:R-:W-:Y:S01]  /*0ee0*/  FADD R8, R0, -12583039 ;  /* 0xcb40007f00087421 */ /* 0x000fe20000000000 */
[----:B------:R-:W-:Y:S01]  /*0ef0*/  FFMA.SAT R18, R6, R20, 0.5 ;  /* 0x3f00000006127423 */ /* 0x000fe20000002014 */
[----:B------:R-:W-:Y:S01]  /*0f00*/  FFMA.RM R4, R4, R5, 12582913 ;  /* 0x4b40000104047423 */ /* 0x000fe20000004005 */
[----:B-----5:R-:W-:Y:S01]  /*0f10*/  FADD R14, R21, -R10 ;  /* 0x8000000a150e7221 */ /* 0x020fe20000000000 */
[----:B------:R-:W-:Y:S01]  /*0f20*/  FFMA R8, R7, 1.4426950216293334961, -R8 ;  /* 0x3fb8aa3b07087823 */ /* 0x000fe20000000808 */
[----:B------:R-:W-:Y:S01]  /*0f30*/  SHF.L.U32 R0, R0, 0x17, RZ ;  /* 0x0000001700007819 */ /* 0x000fe200000006ff */
[----:B------:R-:W-:-:S02]  /*0f40*/  FADD R16, R4, -12583039 ;  /* 0xcb40007f04107421 */ /* 0x000fc40000000000 */
[----:B------:R-:W-:Y:S01]  /*0f50*/  FFMA R8, R7, 1.925963033500011079e-08, R8 ;  /* 0x32a5706007087823 */ /* 0x000fe20000000008 */
[-C--:B------:R-:W-:Y:S01]  /*0f60*/  FFMA.RM R7, R18, R5.reuse, 12582913 ;  /* 0x4b40000112077423 */ /* 0x080fe20000004005 */
[----:B------:R-:W-:Y:S01]  /*0f70*/  FFMA.SAT R18, R14, R20, 0.5 ;  /* 0x3f0000000e127423 */ /* 0x000fe20000002014 */
[----:B------:R-:W-:Y:S02]  /*0f80*/  FFMA R16, R17, 1.4426950216293334961, -R16 ;  /* 0x3fb8aa3b11107823 */ /* 0x000fe40000000810 */
[----:B------:R-:W-:Y:S01]  /*0f90*/  FADD R15, R7, -12583039 ;  /* 0xcb40007f070f7421 */ /* 0x000fe20000000000 */
[----:B------:R-:W-:Y:S01]  /*0fa0*/  FFMA.RM R18, R18, R5, 12582913 ;  /* 0x4b40000112127423 */ /* 0x000fe20000004005 */
[----:B------:R-:W-:Y:S01]  /*0fb0*/  FFMA R16, R17, 1.925963033500011079e-08, R16 ;  /* 0x32a5706011107823 */ /* 0x000fe20000000010 */
[----:B------:R-:W0:Y:S01]  /*0fc0*/  MUFU.EX2 R8, R8 ;  /* 0x0000000800087308 */ /* 0x000e220000000800 */
[----:B------:R-:W-:Y:S01]  /*0fd0*/  FFMA R15, R6, 1.4426950216293334961, -R15 ;  /* 0x3fb8aa3b060f7823 */ /* 0x000fe2000000080f */
[----:B------:R-:W-:Y:S01]  /*0fe0*/  FADD R5, R18, -12583039 ;  /* 0xcb40007f12057421 */ /* 0x000fe20000000000 */
[----:B------:R-:W-:-:S02]  /*0ff0*/  SHF.L.U32 R7, R7, 0x17, RZ ;  /* 0x0000001707077819 */ /* 0x000fc400000006ff */
[----:B------:R-:W-:Y:S01]  /*1000*/  FFMA R15, R6, 1.925963033500011079e-08, R15 ;  /* 0x32a57060060f7823 */ /* 0x000fe2000000000f */
[C---:B------:R-:W-:Y:S02]  /*1010*/  FFMA R5, R14.reuse, 1.4426950216293334961, -R5 ;  /* 0x3fb8aa3b0e057823 */ /* 0x040fe40000000805 */
[----:B------:R-:W1:Y:S02]  /*1020*/  MUFU.EX2 R16, R16 ;  /* 0x0000001000107308 */ /* 0x000e640000000800 */
[----:B------:R-:W-:Y:S01]  /*1030*/  FFMA R14, R14, 1.925963033500011079e-08, R5 ;  /* 0x32a570600e0e7823 */ /* 0x000fe20000000005 */
[----:B------:R-:W-:-:S05]  /*1040*/  SHF.L.U32 R5, R4, 0x17, RZ ;  /* 0x0000001704057819 */ /* 0x000fca00000006ff */
[----:B------:R-:W2:Y:S01]  /*1050*/  MUFU.EX2 R15, R15 ;  /* 0x0000000f000f7308 */ /* 0x000ea20000000800 */
[----:B0-----:R-:W-:Y:S01]  /*1060*/  FFMA R0, R0, R8, R11 ;  /* 0x0000000800007223 */ /* 0x001fe2000000000b */
[----:B------:R-:W-:-:S06]  /*1070*/  SHF.L.U32 R11, R18, 0x17, RZ ;  /* 0x00000017120b7819 */ /* 0x000fcc00000006ff */
[----:B------:R-:W0:Y:S01]  /*1080*/  MUFU.EX2 R14, R14 ;  /* 0x0000000e000e7308 */ /* 0x000e220000000800 */
[----:B-1----:R-:W-:-:S04]  /*1090*/  FFMA R0, R5, R16, R0 ;  /* 0x0000001005007223 */ /* 0x002fc80000000000 */
[----:B--2---:R-:W-:-:S04]  /*10a0*/  FFMA R0, R7, R15, R0 ;  /* 0x0000000f07007223 */ /* 0x004fc80000000000 */
[----:B0-----:R-:W-:-:S07]  /*10b0*/  FFMA R11, R11, R14, R0 ;  /* 0x0000000e0b0b7223 */ /* 0x001fce0000000000 */
.L_x_9:
[----:B------:R-:W-:Y:S05]  /*10c0*/  BRA.U !UP1, `(.L_x_6) ;  /* 0x0000000109a87547 */ /* 0x000fea000b800000 */
[----:B------:R-:W-:Y:S02]  /*10d0*/  UISETP.NE.AND UP0, UPT, UR5, 0x1, UPT ;  /* 0x000000010500788c */ /* 0x000fe4000bf05270 */
[----:B------:R-:W-:-:S04]  /*10e0*/  ULOP3.LUT UR4, UR4, 0x1, URZ, 0xc0, !UPT ;  /* 0x0000000104047892 */ /* 0x000fc8000f8ec0ff */
[----:B------:R-:W-:-:S03]  /*10f0*/  UISETP.NE.U32.AND UP1, UPT, UR4, 0x1, UPT ;  /* 0x000000010400788c */ /* 0x000fc6000bf25070 */
[----:B------:R-:W-:Y:S08]  /*1100*/  BRA.U !UP0, `(.L_x_10) ;  /* 0x0000000108607547 */ /* 0x000ff0000b800000 */
[----:B------:R-:W-:-:S05]  /*1110*/  IMAD.WIDE.U32 R4, R13, 0x4, R2 ;  /* 0x000000040d047825 */ /* 0x000fca00078e0002 */
[----:B------:R-:W2:Y:S04]  /*1120*/  LDG.E R7, desc[UR8][R4.64] ;  /* 0x0000000804077981 */ /* 0x000ea8000c1e1900 */
[----:B------:R-:W3:Y:S01]  /*1130*/  LDG.E R17, desc[UR8][R4.64+0x4] ;  /* 0x0000040804117981 */ /* 0x000ee2000c1e1900 */
[----:B------:R-:W-:Y:S01]  /*1140*/  HFMA2 R0, -RZ, RZ, 0.96630859375, -0.0022525787353515625 ;  /* 0x3bbb989dff007431 */ /* 0x000fe200000001ff */
[----:B------:R-:W-:Y:S02]  /*1150*/  MOV R15, 0x437c0000 ;  /* 0x437c0000000f7802 */ /* 0x000fe40000000f00 */
[----:B------:R-:W-:Y:S01]  /*1160*/  IADD3 R13, PT, PT, R13, 0x2, RZ ;  /* 0x000000020d0d7810 */ /* 0x000fe20007ffe0ff */
[----:B--2---:R-:W-:-:S04]  /*1170*/  FADD R7, R7, -R10 ;  /* 0x8000000a07077221 */ /* 0x004fc80000000000 */
[----:B------:R-:W-:Y:S01]  /*1180*/  FFMA.SAT R6, R7, R0, 0.5 ;  /* 0x3f00000007067423 */ /* 0x000fe20000002000 */
[----:B---3--:R-:W-:-:S03]  /*1190*/  FADD R17, R17, -R10 ;  /* 0x8000000a11117221 */ /* 0x008fc60000000000 */
[----:B------:R-:W-:Y:S01]  /*11a0*/  FFMA.RM R6, R6, R15, 12582913 ;  /* 0x4b40000106067423 */ /* 0x000fe2000000400f */
[----:B------:R-:W-:-:S03]  /*11b0*/  FFMA.SAT R8, R17, R0, 0.5 ;  /* 0x3f00000011087423 */ /* 0x000fc60000002000 */
[----:B------:R-:W-:Y:S01]  /*11c0*/  FADD R0, R6, -12583039 ;  /* 0xcb40007f06007421 */ /* 0x000fe20000000000 */
[----:B------:R-:W-:Y:S01]  /*11d0*/  FFMA.RM R8, R8, R15, 12582913 ;  /* 0x4b40000108087423 */ /* 0x000fe2000000400f */
[----:B------:R-:W-:Y:S02]  /*11e0*/  SHF.L.U32 R6, R6, 0x17, RZ ;  /* 0x0000001706067819 */ /* 0x000fe400000006ff */
[C---:B------:R-:W-:Y:S01]  /*11f0*/  FFMA R0, R7.reuse, 1.4426950216293334961, -R0 ;  /* 0x3fb8aa3b07007823 */ /* 0x040fe20000000800 */
[C---:B------:R-:W-:Y:S01]  /*1200*/  FADD R4, R8.reuse, -12583039 ;  /* 0xcb40007f08047421 */ /* 0x040fe20000000000 */
[----:B------:R-:W-:Y:S02]  /*1210*/  SHF.L.U32 R5, R8, 0x17, RZ ;  /* 0x0000001708057819 */ /* 0x000fe400000006ff */
[----:B------:R-:W-:Y:S01]  /*1220*/  FFMA R0, R7, 1.925963033500011079e-08, R0 ;  /* 0x32a5706007007823 */ /* 0x000fe20000000000 */
[----:B------:R-:W-:-:S04]  /*1230*/  FFMA R4, R17, 1.4426950216293334961, -R4 ;  /* 0x3fb8aa3b11047823 */ /* 0x000fc80000000804 */
[----:B------:R-:W-:Y:S01]  /*1240*/  FFMA R4, R17, 1.925963033500011079e-08, R4 ;  /* 0x32a5706011047823 */ /* 0x000fe20000000004 */
[----:B------:R-:W0:Y:S08]  /*1250*/  MUFU.EX2 R0, R0 ;  /* 0x0000000000007308 */ /* 0x000e300000000800 */
[----:B------:R-:W1:Y:S01]  /*1260*/  MUFU.EX2 R4, R4 ;  /* 0x0000000400047308 */ /* 0x000e620000000800 */
[----:B0-----:R-:W-:-:S04]  /*1270*/  FFMA R6, R6, R0, R11 ;  /* 0x0000000006067223 */ /* 0x001fc8000000000b */
[----:B-1----:R-:W-:-:S07]  /*1280*/  FFMA R11, R5, R4, R6 ;  /* 0x00000004050b7223 */ /* 0x002fce0000000006 */
.L_x_10:
[----:B------:R-:W-:Y:S05]  /*1290*/  BRA.U UP1, `(.L_x_6) ;  /* 0x0000000101347547 */ /* 0x000fea000b800000 */
[----:B------:R-:W-:-:S06]  /*12a0*/  IMAD.WIDE.U32 R4, R13, 0x4, R2 ;  /* 0x000000040d047825 */ /* 0x000fcc00078e0002 */
[----:B------:R-:W2:Y:S01]  /*12b0*/  LDG.E R5, desc[UR8][R4.64] ;  /* 0x0000000804057981 */ /* 0x000ea2000c1e1900 */
[----:B------:R-:W-:Y:S01]  /*12c0*/  HFMA2 R7, -RZ, RZ, 0.96630859375, -0.0022525787353515625 ;  /* 0x3bbb989dff077431 */ /* 0x000fe200000001ff */
[----:B------:R-:W-:Y:S01]  /*12d0*/  MOV R13, 0x437c0000 ;  /* 0x437c0000000d7802 */ /* 0x000fe20000000f00 */
[----:B--2---:R-:W-:-:S04]  /*12e0*/  FADD R0, R5, -R10 ;  /* 0x8000000a05007221 */ /* 0x004fc80000000000 */
[----:B------:R-:W-:-:S04]  /*12f0*/  FFMA.SAT R6, R0, R7, 0.5 ;  /* 0x3f00000000067423 */ /* 0x000fc80000002007 */
[----:B------:R-:W-:-:S04]  /*1300*/  FFMA.RM R6, R6, R13, 12582913 ;  /* 0x4b40000106067423 */ /* 0x000fc8000000400d */
[C---:B------:R-:W-:Y:S01]  /*1310*/  FADD R7, R6.reuse, -12583039 ;  /* 0xcb40007f06077421 */ /* 0x040fe20000000000 */
[----:B------:R-:W-:-:S03]  /*1320*/  SHF.L.U32 R6, R6, 0x17, RZ ;  /* 0x0000001706067819 */ /* 0x000fc600000006ff */
[----:B------:R-:W-:-:S04]  /*1330*/  FFMA R7, R0, 1.4426950216293334961, -R7 ;  /* 0x3fb8aa3b00077823 */ /* 0x000fc80000000807 */
[----:B------:R-:W-:-:S06]  /*1340*/  FFMA R7, R0, 1.925963033500011079e-08, R7 ;  /* 0x32a5706000077823 */ /* 0x000fcc0000000007 */
[----:B------:R-:W0:Y:S02]  /*1350*/  MUFU.EX2 R7, R7 ;  /* 0x0000000700077308 */ /* 0x000e240000000800 */
[----:B0-----:R-:W-:-:S07]  /*1360*/  FFMA R11, R6, R7, R11 ;  /* 0x00000007060b7223 */ /* 0x001fce000000000b */
.L_x_6:
[----:B------:R-:W0:Y:S02]  /*1370*/  LDC R0, c[0x0][0x394] ;  /* 0x0000e500ff007b82 */ /* 0x000e240000000800 */
[----:B0-----:R-:W-:-:S13]  /*1380*/  ISETP.GE.AND P0, PT, R0, 0x1, PT ;  /* 0x000000010000780c */ /* 0x001fda0003f06270 */
[----:B------:R-:W-:Y:S05]  /*1390*/  @!P0 EXIT ;  /* 0x000000000000894d */ /* 0x000fea0003800000 */
[C---:B------:R-:W-:Y:S01]  /*13a0*/  ISETP.GE.U32.AND P0, PT, R0.reuse, 0x8, PT ;  /* 0x000000080000780c */ /* 0x040fe20003f06070 */
[----:B------:R-:W-:Y:S01]  /*13b0*/  HFMA2 R13, -RZ, RZ, 0, 0 ;  /* 0x00000000ff0d7431 */ /* 0x000fe200000001ff */
[----:B------:R-:W-:-:S11]  /*13c0*/  LOP3.LUT R22, R0, 0x7, RZ, 0xc0, !PT ;  /* 0x0000000700167812 */ /* 0x000fd600078ec0ff */
[----:B------:R-:W-:Y:S05]  /*13d0*/  @!P0 BRA `(.L_x_11) ;  /* 0x0000000c009c8947 */ /* 0x000fea0003800000 */
[----:B------:R-:W0:Y:S01]  /*13e0*/  LDCU.128 UR4, c[0x0][0x380] ;  /* 0x00007000ff0477ac */ /* 0x000e220008000c00 */
[C---:B------:R-:W-:Y:S02]  /*13f0*/  LEA R8, P0, R9.reuse, 0x10, 0x2 ;  /* 0x0000001009087811 */ /* 0x040fe400078010ff */
[----:B------:R-:W-:Y:S02]  /*1400*/  LOP3.LUT R13, R0, 0x7ffffff8, RZ, 0xc0, !PT ;  /* 0x7ffffff8000d7812 */ /* 0x000fe400078ec0ff */
[----:B------:R-:W-:Y:S02]  /*1410*/  LEA.HI.X R15, R9, RZ, R12, 0x2, P0 ;  /* 0x000000ff090f7211 */ /* 0x000fe400000f140c */
[----:B------:R-:W-:Y:S02]  /*1420*/  IADD3 R20, PT, PT, -R13, RZ, RZ ;  /* 0x000000ff0d147210 */ /* 0x000fe40007ffe1ff */
[C---:B0-----:R-:W-:Y:S02]  /*1430*/  IADD3 R4, P1, PT, R8.reuse, UR4, RZ ;  /* 0x0000000408047c10 */ /* 0x041fe4000ff3e0ff */
[----:B------:R-:W-:-:S02]  /*1440*/  IADD3 R8, P2, PT, R8, UR6, RZ ;  /* 0x0000000608087c10 */ /* 0x000fc4000ff5e0ff */
[C---:B------:R-:W-:Y:S02]  /*1450*/  IADD3.X R5, PT, PT, R15.reuse, UR5, RZ, P1, !PT ;  /* 0x000000050f057c10 */ /* 0x040fe40008ffe4ff */
[----:B------:R-:W-:-:S09]  /*1460*/  IADD3.X R15, PT, PT, R15, UR7, RZ, P2, !PT ;  /* 0x000000070f0f7c10 */ /* 0x000fd200097fe4ff */
.L_x_28:
[----:B0-----:R-:W2:Y:S01]  /*1470*/  LDG.E R7, desc[UR8][R4.64+-0x10] ;  /* 0xfffff00804077981 */ /* 0x001ea2000c1e1900 */
[----:B------:R-:W-:Y:S01]  /*1480*/  HFMA2 R17, -RZ, RZ, 3.7421875, 0 ;  /* 0x437c0000ff117431 */ /* 0x000fe200000001ff */
[----:B------:R-:W-:Y:S01]  /*1490*/  MOV R0, 0x3bbb989d ;  /* 0x3bbb989d00007802 */ /* 0x000fe20000000f00 */
[----:B------:R-:W0:Y:S01]  /*14a0*/  MUFU.RCP R14, R11 ;  /* 0x0000000b000e7308 */ /* 0x000e220000001000 */
[----:B------:R-:W-:Y:S01]  /*14b0*/  IADD3 R20, PT, PT, R20, 0x8, RZ ;  /* 0x0000000814147810 */ /* 0x000fe20007ffe0ff */
[----:B------:R-:W-:Y:S03]  /*14c0*/  BSSY.RECONVERGENT B2, `(.L_x_12) ;  /* 0x0000016000027945 */ /* 0x000fe60003800200 */
[----:B------:R-:W-:Y:S01]  /*14d0*/  ISETP.NE.AND P2, PT, R20, RZ, PT ;  /* 0x000000ff1400720c */ /* 0x000fe20003f45270 */
[----:B--2---:R-:W-:-:S04]  /*14e0*/  FADD R7, R7, -R10 ;  /* 0x8000000a07077221 */ /* 0x004fc80000000000 */
[----:B------:R-:W-:-:S04]  /*14f0*/  FFMA.SAT R0, R7, R0, 0.5 ;  /* 0x3f00000007007423 */ /* 0x000fc80000002000 */
[----:B------:R-:W-:Y:S01]  /*1500*/  FFMA.RM R0, R0, R17, 12582913 ;  /* 0x4b40000100007423 */ /* 0x000fe20000004011 */
[----:B0-----:R-:W-:-:S03]  /*1510*/  FFMA R17, R14, -R11, 1 ;  /* 0x3f8000000e117423 */ /* 0x001fc6000000080b */
[C---:B------:R-:W-:Y:S01]  /*1520*/  FADD R6, R0.reuse, -12583039 ;  /* 0xcb40007f00067421 */ /* 0x040fe20000000000 */
[----:B------:R-:W-:Y:S01]  /*1530*/  SHF.L.U32 R0, R0, 0x17, RZ ;  /* 0x0000001700007819 */ /* 0x000fe200000006ff */
[----:B------:R-:W-:Y:S02]  /*1540*/  FFMA R17, R14, R17, R14 ;  /* 0x000000110e117223 */ /* 0x000fe4000000000e */
[----:B------:R-:W-:-:S04]  /*1550*/  FFMA R6, R7, 1.4426950216293334961, -R6 ;  /* 0x3fb8aa3b07067823 */ /* 0x000fc80000000806 */
[----:B------:R-:W-:-:S04]  /*1560*/  FFMA R6, R7, 1.925963033500011079e-08, R6 ;  /* 0x32a5706007067823 */ /* 0x000fc80000000006 */
[----:B------:R0:W1:Y:S02]  /*1570*/  MUFU.EX2 R7, R6 ;  /* 0x0000000600077308 */ /* 0x0000640000000800 */
[----:B0-----:R-:W-:Y:S01]  /*1580*/  MOV R6, R8 ;  /* 0x0000000800067202 */ /* 0x001fe20000000f00 */
[----:B-1----:R-:W-:-:S05]  /*1590*/  FMUL R0, R0, R7 ;  /* 0x0000000700007220 */ /* 0x002fca0000400000 */
[----:B------:R-:W0:Y:S01]  /*15a0*/  FCHK P0, R0, R11 ;  /* 0x0000000b00007302 */ /* 0x000e220000000000 */
[----:B------:R-:W-:-:S04]  /*15b0*/  FFMA R14, R0, R17, RZ ;  /* 0x00000011000e7223 */ /* 0x000fc800000000ff */
[----:B------:R-:W-:-:S04]  /*15c0*/  FFMA R7, R14, -R11, R0 ;  /* 0x8000000b0e077223 */ /* 0x000fc80000000000 */
[----:B------:R-:W-:Y:S01]  /*15d0*/  FFMA R17, R17, R7, R14 ;  /* 0x0000000711117223 */ /* 0x000fe2000000000e */
[----:B------:R-:W-:Y:S01]  /*15e0*/  MOV R7, R15 ;  /* 0x0000000f00077202 */ /* 0x000fe20000000f00 */
[----:B0-----:R-:W-:Y:S06]  /*15f0*/  @!P0 BRA `(.L_x_13) ;  /* 0x0000000000088947 */ /* 0x001fec0003800000 */
[----:B------:R-:W-:-:S07]  /*1600*/  MOV R8, 0x1620 ;  /* 0x0000162000087802 */ /* 0x000fce0000000f00 */
[----:B------:R-:W-:Y:S05]  /*1610*/  CALL.REL.NOINC `($__internal_0_$__cuda_sm3x_div_rn_noftz_f32_slowpath) ;  /* 0x00000018008c7944 */ /* 0x000fea0003c00000 */
.L_x_13:
[----:B------:R-:W-:Y:S05]  /*1620*/  BSYNC.RECONVERGENT B2 ;  /* 0x0000000000027941 */ /* 0x000fea0003800200 */
.L_x_12:
[----:B------:R0:W-:Y:S04]  /*1630*/  STG.E desc[UR8][R6.64+-0x10], R17 ;  /* 0xfffff01106007986 */ /* 0x0001e8000c101908 */
[----:B------:R-:W2:Y:S01]  /*1640*/  LDG.E R15, desc[UR8][R4.64+-0xc] ;  /* 0xfffff408040f7981 */ /* 0x000ea2000c1e1900 */
[----:B------:R-:W-:Y:S01]  /*1650*/  HFMA2 R0, -RZ, RZ, 0.96630859375, -0.0022525787353515625 ;  /* 0x3bbb989dff007431 */ /* 0x000fe200000001ff */
[----:B------:R-:W-:Y:S01]  /*1660*/  MOV R19, 0x437c0000 ;  /* 0x437c000000137802 */ /* 0x000fe20000000f00 */
[----:B------:R-:W1:Y:S01]  /*1670*/  MUFU.RCP R14, R11 ;  /* 0x0000000b000e7308 */ /* 0x000e620000001000 */
[----:B------:R-:W-:Y:S01]  /*1680*/  BSSY.RECONVERGENT B2, `(.L_x_14) ;  /* 0x0000015000027945 */ /* 0x000fe20003800200 */
[----:B--2---:R-:W-:-:S04]  /*1690*/  FADD R15, R15, -R10 ;  /* 0x8000000a0f0f7221 */ /* 0x004fc80000000000 */
[----:B------:R-:W-:-:S04]  /*16a0*/  FFMA.SAT R0, R15, R0, 0.5 ;  /* 0x3f0000000f007423 */ /* 0x000fc80000002000 */
[----:B------:R-:W-:Y:S01]  /*16b0*/  FFMA.RM R0, R0, R19, 12582913 ;  /* 0x4b40000100007423 */ /* 0x000fe20000004013 */
[----:B-1----:R-:W-:-:S03]  /*16c0*/  FFMA R19, R14, -R11, 1 ;  /* 0x3f8000000e137423 */ /* 0x002fc6000000080b */
[C---:B------:R-:W-:Y:S01]  /*16d0*/  FADD R8, R0.reuse, -12583039 ;  /* 0xcb40007f00087421 */ /* 0x040fe20000000000 */
[----:B------:R-:W-:-:S03]  /*16e0*/  SHF.L.U32 R0, R0, 0x17, RZ ;  /* 0x0000001700007819 */ /* 0x000fc600000006ff */
[----:B------:R-:W-:-:S04]  /*16f0*/  FFMA R8, R15, 1.4426950216293334961, -R8 ;  /* 0x3fb8aa3b0f087823 */ /* 0x000fc80000000808 */
[----:B------:R-:W-:-:S04]  /*1700*/  FFMA R8, R15, 1.925963033500011079e-08, R8 ;  /* 0x32a570600f087823 */ /* 0x000fc80000000008 */
[----:B------:R-:W0:Y:S02]  /*1710*/  MUFU.EX2 R15, R8 ;  /* 0x00000008000f7308 */ /* 0x000e240000000800 */
[----:B0-----:R-:W-:Y:S01]  /*1720*/  FMUL R17, R0, R15 ;  /* 0x0000000f00117220 */ /* 0x001fe20000400000 */
[----:B------:R-:W-:-:S05]  /*1730*/  FFMA R0, R14, R19, R14 ;  /* 0x000000130e007223 */ /* 0x000fca000000000e */
[----:B------:R-:W0:Y:S01]  /*1740*/  FCHK P0, R17, R11 ;  /* 0x0000000b11007302 */ /* 0x000e220000000000 */
[----:B------:R-:W-:-:S04]  /*1750*/  FFMA R14, R0, R17, RZ ;  /* 0x00000011000e7223 */ /* 0x000fc800000000ff */
[----:B------:R-:W-:-:S04]  /*1760*/  FFMA R15, R14, -R11, R17 ;  /* 0x8000000b0e0f7223 */ /* 0x000fc80000000011 */
[----:B------:R-:W-:Y:S01]  /*1770*/  FFMA R15, R0, R15, R14 ;  /* 0x0000000f000f7223 */ /* 0x000fe2000000000e */
[----:B0-----:R-:W-:Y:S06]  /*1780*/  @!P0 BRA `(.L_x_15) ;  /* 0x0000000000108947 */ /* 0x001fec0003800000 */
[----:B------:R-:W-:Y:S02]  /*1790*/  MOV R0, R17 ;  /* 0x0000001100007202 */ /* 0x000fe40000000f00 */
[----:B------:R-:W-:-:S07]  /*17a0*/  MOV R8, 0x17c0 ;  /* 0x000017c000087802 */ /* 0x000fce0000000f00 */
[----:B------:R-:W-:Y:S05]  /*17b0*/  CALL.REL.NOINC `($__internal_0_$__cuda_sm3x_div_rn_noftz_f32_slowpath) ;  /* 0x0000001800247944 */ /* 0x000fea0003c00000 */
[----:B------:R-:W-:-:S07]  /*17c0*/  MOV R15, R17 ;  /* 0x00000011000f7202 */ /* 0x000fce0000000f00 */
.L_x_15:
[----:B------:R-:W-:Y:S05]  /*17d0*/  BSYNC.RECONVERGENT B2 ;  /* 0x0000000000027941 */ /* 0x000fea0003800200 */
.L_x_14:
        /* <DEDUP_REMOVED lines=14> */
[----:B0-----:R-:W0:Y:S02]  /*18c0*/  MUFU.EX2 R15, R8 ;  /* 0x00000008000f7308 */ /* 0x001e240000000800 */
        /* <DEDUP_REMOVED lines=11> */
.L_x_17:
[----:B------:R-:W-:Y:S05]  /*1980*/  BSYNC.RECONVERGENT B2 ;  /* 0x0000000000027941 */ /* 0x000fea0003800200 */
.L_x_16:
        /* <DEDUP_REMOVED lines=26> */
.L_x_19:
[----:B------:R-:W-:Y:S05]  /*1b30*/  BSYNC.RECONVERGENT B2 ;  /* 0x0000000000027941 */ /* 0x000fea0003800200 */
.L_x_18:
        /* <DEDUP_REMOVED lines=26> */
.L_x_21:
[----:B------:R-:W-:Y:S05]  /*1ce0*/  BSYNC.RECONVERGENT B2 ;  /* 0x0000000000027941 */ /* 0x000fea0003800200 */
.L_x_20:
        /* <DEDUP_REMOVED lines=26> */
.L_x_23:
[----:B------:R-:W-:Y:S05]  /*1e90*/  BSYNC.RECONVERGENT B2 ;  /* 0x0000000000027941 */ /* 0x000fea0003800200 */
.L_x_22:
        /* <DEDUP_REMOVED lines=26> */
.L_x_25:
[----:B------:R-:W-:Y:S05]  /*2040*/  BSYNC.RECONVERGENT B2 ;  /* 0x0000000000027941 */ /* 0x000fea0003800200 */
.L_x_24:
        /* <DEDUP_REMOVED lines=8> */
[----:B------:R-:W-:-:S04]  /*20d0*/  FFMA.RM R0, R0, R19, 12582913 ;  /* 0x4b40000100007423 */ /* 0x000fc80000004013 */
[C---:B------:R-:W-:Y:S01]  /*20e0*/  FADD R8, R0.reuse, -12583039 ;  /* 0xcb40007f00087421 */ /* 0x040fe20000000000 */
[----:B------:R-:W-:-:S03]  /*20f0*/  SHF.L.U32 R0, R0, 0x17, RZ ;  /* 0x0000001700007819 */ /* 0x000fc600000006ff */
[----:B------:R-:W-:-:S04]  /*2100*/  FFMA R8, R17, 1.4426950216293334961, -R8 ;  /* 0x3fb8aa3b11087823 */ /* 0x000fc80000000808 */
[----:B------:R-:W-:Y:S01]  /*2110*/  FFMA R8, R17, 1.925963033500011079e-08, R8 ;  /* 0x32a5706011087823 */ /* 0x000fe20000000008 */
[----:B-1----:R-:W-:-:S03]  /*2120*/  FFMA R17, R14, -R11, 1 ;  /* 0x3f8000000e117423 */ /* 0x002fc6000000080b */
        /* <DEDUP_REMOVED lines=11> */
.L_x_27:
[----:B------:R-:W-:Y:S05]  /*21e0*/  BSYNC.RECONVERGENT B2 ;  /* 0x0000000000027941 */ /* 0x000fea0003800200 */
.L_x_26:
[----:B------:R0:W-:Y:S01]  /*21f0*/  STG.E desc[UR8][R6.64+0xc], R17 ;  /* 0x00000c1106007986 */ /* 0x0001e2000c101908 */
[----:B------:R-:W-:Y:S02]  /*2200*/  IADD3 R4, P0, PT, R4, 0x20, RZ ;  /* 0x0000002004047810 */ /* 0x000fe40007f1e0ff */
[----:B------:R-:W-:Y:S02]  /*2210*/  IADD3 R8, P1, PT, R6, 0x20, RZ ;  /* 0x0000002006087810 */ /* 0x000fe40007f3e0ff */
[----:B------:R-:W-:Y:S02]  /*2220*/  IADD3.X R5, PT, PT, RZ, R5, RZ, P0, !PT ;  /* 0x00000005ff057210 */ /* 0x000fe400007fe4ff */
[----:B------:R-:W-:Y:S01]  /*2230*/  IADD3.X R15, PT, PT, RZ, R7, RZ, P1, !PT ;  /* 0x00000007ff0f7210 */ /* 0x000fe20000ffe4ff */
[----:B------:R-:W-:Y:S08]  /*2240*/  @P2 BRA `(.L_x_28) ;  /* 0xfffffff000882947 */ /* 0x000ff0000383ffff */
.L_x_11:
[----:B------:R-:W-:-:S13]  /*2250*/  ISETP.NE.AND P0, PT, R22, RZ, PT ;  /* 0x000000ff1600720c */ /* 0x000fda0003f05270 */
[----:B------:R-:W-:Y:S05]  /*2260*/  @!P0 EXIT ;  /* 0x000000000000894d */ /* 0x000fea0003800000 */
[----:B------:R-:W1:Y:S01]  /*2270*/  LDCU UR4, c[0x0][0x394] ;  /* 0x00007280ff0477ac */ /* 0x000e620008000800 */
[----:B------:R-:W-:Y:S01]  /*2280*/  ISETP.GE.U32.AND P0, PT, R22, 0x4, PT ;  /* 0x000000041600780c */ /* 0x000fe20003f06070 */
[----:B-1----:R-:W-:-:S12]  /*2290*/  ULOP3.LUT UR4, UR4, 0x3, URZ, 0xc0, !UPT ;  /* 0x0000000304047892 */ /* 0x002fd8000f8ec0ff */
[----:B------:R-:W-:Y:S05]  /*22a0*/  @!P0 BRA `(.L_x_29) ;  /* 0x0000000400cc8947 */ /* 0x000fea0003800000 */
[----:B------:R-:W-:-:S05]  /*22b0*/  IMAD.WIDE.U32 R4, R13, 0x4, R2 ;  /* 0x000000040d047825 */ /* 0x000fca00078e0002 */
[----:B0-----:R-:W2:Y:S01]  /*22c0*/  LDG.E R7, desc[UR8][R4.64] ;  /* 0x0000000804077981 */ /* 0x001ea2000c1e1900 */
[----:B------:R-:W-:Y:S01]  /*22d0*/  HFMA2 R0, -RZ, RZ, 0.96630859375, -0.0022525787353515625 ;  /* 0x3bbb989dff007431 */ /* 0x000fe200000001ff */
[----:B------:R-:W-:Y:S01]  /*22e0*/  MOV R15, 0x437c0000 ;  /* 0x437c0000000f7802 */ /* 0x000fe20000000f00 */
[----:B------:R-:W0:Y:S01]  /*22f0*/  MUFU.RCP R8, R11 ;  /* 0x0000000b00087308 */ /* 0x000e220000001000 */
[----:B------:R-:W-:Y:S01]  /*2300*/  BSSY.RECONVERGENT B2, `(.L_x_30) ;  /* 0x0000015000027945 */ /* 0x000fe20003800200 */
[----:B--2---:R-:W-:-:S04]  /*2310*/  FADD R7, R7, -R10 ;  /* 0x8000000a07077221 */ /* 0x004fc80000000000 */
[----:B------:R-:W-:-:S04]  /*2320*/  FFMA.SAT R0, R7, R0, 0.5 ;  /* 0x3f00000007007423 */ /* 0x000fc80000002000 */
[----:B------:R-:W-:Y:S01]  /*2330*/  FFMA.RM R0, R0, R15, 12582913 ;  /* 0x4b40000100007423 */ /* 0x000fe2000000400f */
[----:B0-----:R-:W-:-:S03]  /*2340*/  FFMA R15, R8, -R11, 1 ;  /* 0x3f800000080f7423 */ /* 0x001fc6000000080b */
        /* <DEDUP_REMOVED lines=16> */
.L_x_31:
[----:B------:R-:W-:Y:S05]  /*2450*/  BSYNC.RECONVERGENT B2 ;  /* 0x0000000000027941 */ /* 0x000fea0003800200 */
.L_x_30:
[----:B------:R-:W0:Y:S01]  /*2460*/  LDCU.64 UR6, c[0x0][0x388] ;  /* 0x00007100ff0677ac */ /* 0x000e220008000a00 */
[----:B------:R-:W-:-:S04]  /*2470*/  IADD3 R0, P0, PT, R9, R13, RZ ;  /* 0x0000000d09007210 */ /* 0x000fc80007f1e0ff */
[----:B------:R-:W-:Y:S02]  /*2480*/  IADD3.X R7, PT, PT, RZ, R12, RZ, P0, !PT ;  /* 0x0000000cff077210 */ /* 0x000fe400007fe4ff */
[----:B0-----:R-:W-:-:S04]  /*2490*/  LEA R6, P0, R0, UR6, 0x2 ;  /* 0x0000000600067c11 */ /* 0x001fc8000f8010ff */
[----:B------:R-:W-:-:S05]  /*24a0*/  LEA.HI.X R7, R0, UR7, R7, 0x2, P0 ;  /* 0x0000000700077c11 */ /* 0x000fca00080f1407 */
        /* <DEDUP_REMOVED lines=26> */
.L_x_33:
[----:B------:R-:W-:Y:S05]  /*2650*/  BSYNC.RECONVERGENT B2 ;  /* 0x0000000000027941 */ /* 0x000fea0003800200 */
.L_x_32:
        /* <DEDUP_REMOVED lines=26> */
.L_x_35:
[----:B------:R-:W-:Y:S05]  /*2800*/  BSYNC.RECONVERGENT B2 ;  /* 0x0000000000027941 */ /* 0x000fea0003800200 */
.L_x_34:
[----:B------:R0:W-:Y:S04]  /*2810*/  STG.E desc[UR8][R6.64+0x8], R15 ;  /* 0x0000080f06007986 */ /* 0x0001e8000c101908 */
[----:B------:R-:W2:Y:S01]  /*2820*/  LDG.E R5, desc[UR8][R4.64+0xc] ;  /* 0x00000c0804057981 */ /* 0x000ea2000c1e1900 */
[----:B------:R-:W-:Y:S01]  /*2830*/  HFMA2 R17, -RZ, RZ, 0.96630859375, -0.0022525787353515625 ;  /* 0x3bbb989dff117431 */ /* 0x000fe200000001ff */
[----:B------:R-:W-:Y:S01]  /*2840*/  MOV R19, 0x437c0000 ;  /* 0x437c000000137802 */ /* 0x000fe20000000f00 */
[----:B------:R-:W1:Y:S01]  /*2850*/  MUFU.RCP R14, R11 ;  /* 0x0000000b000e7308 */ /* 0x000e620000001000 */
[----:B------:R-:W-:Y:S01]  /*2860*/  BSSY.RECONVERGENT B2, `(.L_x_36) ;  /* 0x0000015000027945 */ /* 0x000fe20003800200 */
[----:B--2---:R-:W-:Y:S01]  /*2870*/  FADD R0, R5, -R10 ;  /* 0x8000000a05007221 */ /* 0x004fe20000000000 */
[----:B-1----:R-:W-:-:S03]  /*2880*/  FFMA R5, R14, -R11, 1 ;  /* 0x3f8000000e057423 */ /* 0x002fc6000000080b */
[----:B------:R-:W-:-:S04]  /*2890*/  FFMA.SAT R8, R0, R17, 0.5 ;  /* 0x3f00000000087423 */ /* 0x000fc80000002011 */
[----:B------:R-:W-:-:S04]  /*28a0*/  FFMA.RM R8, R8, R19, 12582913 ;  /* 0x4b40000108087423 */ /* 0x000fc80000004013 */
[C---:B------:R-:W-:Y:S01]  /*28b0*/  FADD R17, R8.reuse, -12583039 ;  /* 0xcb40007f08117421 */ /* 0x040fe20000000000 */
[----:B------:R-:W-:-:S03]  /*28c0*/  SHF.L.U32 R8, R8, 0x17, RZ ;  /* 0x0000001708087819 */ /* 0x000fc600000006ff */
[----:B------:R-:W-:-:S04]  /*28d0*/  FFMA R17, R0, 1.4426950216293334961, -R17 ;  /* 0x3fb8aa3b00117823 */ /* 0x000fc80000000811 */
[----:B------:R-:W-:Y:S01]  /*28e0*/  FFMA R17, R0, 1.925963033500011079e-08, R17 ;  /* 0x32a5706000117823 */ /* 0x000fe20000000011 */
[----:B------:R-:W-:-:S05]  /*28f0*/  FFMA R0, R14, R5, R14 ;  /* 0x000000050e007223 */ /* 0x000fca000000000e */
[----:B------:R-:W0:Y:S02]  /*2900*/  MUFU.EX2 R17, R17 ;  /* 0x0000001100117308 */ /* 0x000e240000000800 */
[----:B0-----:R-:W-:-:S06]  /*2910*/  FMUL R15, R8, R17 ;  /* 0x00000011080f7220 */ /* 0x001fcc0000400000 */
        /* <DEDUP_REMOVED lines=9> */
.L_x_37:
[----:B------:R-:W-:Y:S05]  /*29b0*/  BSYNC.RECONVERGENT B2 ;  /* 0x0000000000027941 */ /* 0x000fea0003800200 */
.L_x_36:
[----:B------:R1:W-:Y:S01]  /*29c0*/  STG.E desc[UR8][R6.64+0xc], R5 ;  /* 0x00000c0506007986 */ /* 0x0003e2000c101908 */
[----:B------:R-:W-:-:S07]  /*29d0*/  IADD3 R13, PT, PT, R13, 0x4, RZ ;  /* 0x000000040d0d7810 */ /* 0x000fce0007ffe0ff */
.L_x_29:
[----:B------:R-:W-:-:S13]  /*29e0*/  ISETP.NE.AND P0, PT, RZ, UR4, PT ;  /* 0x00000004ff007c0c */ /* 0x000fda000bf05270 */
[----:B------:R-:W-:Y:S05]  /*29f0*/  @!P0 EXIT ;  /* 0x000000000000894d */ /* 0x000fea0003800000 */
[----:B------:R-:W-:-:S09]  /*2a00*/  UISETP.NE.AND UP0, UPT, UR4, 0x1, UPT ;  /* 0x000000010400788c */ /* 0x000fd2000bf05270 */
[----:B------:R-:W-:Y:S05]  /*2a10*/  BRA.U !UP0, `(.L_x_38) ;  /* 0x0000000108f47547 */ /* 0x000fea000b800000 */
[----:B-1----:R-:W-:-:S05]  /*2a20*/  IMAD.WIDE.U32 R4, R13, 0x4, R2 ;  /* 0x000000040d047825 */ /* 0x002fca00078e0002 */
        /* <DEDUP_REMOVED lines=25> */
.L_x_40:
[----:B------:R-:W-:Y:S05]  /*2bc0*/  BSYNC.RECONVERGENT B2 ;  /* 0x0000000000027941 */ /* 0x000fea0003800200 */
.L_x_39:
        /* <DEDUP_REMOVED lines=31> */
.L_x_42:
[----:B------:R-:W-:Y:S05]  /*2dc0*/  BSYNC.RECONVERGENT B2 ;  /* 0x0000000000027941 */ /* 0x000fea0003800200 */
.L_x_41:
[----:B------:R2:W-:Y:S01]  /*2dd0*/  STG.E desc[UR8][R6.64+0x4], R5 ;  /* 0x0000040506007986 */ /* 0x0005e2000c101908 */
[----:B------:R-:W-:-:S07]  /*2de0*/  IADD3 R13, PT, PT, R13, 0x2, RZ ;  /* 0x000000020d0d7810 */ /* 0x000fce0007ffe0ff */
.L_x_38:
[----:B------:R-:W3:Y:S02]  /*2df0*/  LDC R0, c[0x0][0x394] ;  /* 0x0000e500ff007b82 */ /* 0x000ee40000000800 */
[----:B---3--:R-:W-:-:S04]  /*2e00*/  LOP3.LUT R0, R0, 0x1, RZ, 0xc0, !PT ;  /* 0x0000000100007812 */ /* 0x008fc800078ec0ff */
[----:B------:R-:W-:-:S13]  /*2e10*/  ISETP.NE.U32.AND P0, PT, R0, 0x1, PT ;  /* 0x000000010000780c */ /* 0x000fda0003f05070 */
[----:B------:R-:W-:Y:S05]  /*2e20*/  @P0 EXIT ;  /* 0x000000000000094d */ /* 0x000fea0003800000 */
[----:B------:R-:W-:-:S06]  /*2e30*/  IMAD.WIDE.U32 R2, R13, 0x4, R2 ;  /* 0x000000040d027825 */ /* 0x000fcc00078e0002 */
[----:B------:R-:W3:Y:S01]  /*2e40*/  LDG.E R3, desc[UR8][R2.64] ;  /* 0x0000000802037981 */ /* 0x000ee2000c1e1900 */
[----:B-12---:R-:W-:Y:S01]  /*2e50*/  HFMA2 R5, -RZ, RZ, 0.96630859375, -0.0022525787353515625 ;  /* 0x3bbb989dff057431 */ /* 0x006fe200000001ff */
[----:B0-----:R-:W-:Y:S01]  /*2e60*/  MOV R7, 0x437c0000 ;  /* 0x437c000000077802 */ /* 0x001fe20000000f00 */
[----:B------:R-:W0:Y:S01]  /*2e70*/  MUFU.RCP R4, R11 ;  /* 0x0000000b00047308 */ /* 0x000e220000001000 */
[----:B------:R-:W-:Y:S01]  /*2e80*/  BSSY.RECONVERGENT B2, `(.L_x_43) ;  /* 0x0000015000027945 */ /* 0x000fe20003800200 */
[----:B---3--:R-:W-:Y:S01]  /*2e90*/  FADD R10, R3, -R10 ;  /* 0x8000000a030a7221 */ /* 0x008fe20000000000 */
[----:B0-----:R-:W-:-:S03]  /*2ea0*/  FFMA R3, R4, -R11, 1 ;  /* 0x3f80000004037423 */ /* 0x001fc6000000080b */
[----:B------:R-:W-:-:S04]  /*2eb0*/  FFMA.SAT R0, R10, R5, 0.5 ;  /* 0x3f0000000a007423 */ /* 0x000fc80000002005 */
[----:B------:R-:W-:-:S04]  /*2ec0*/  FFMA.RM R0, R0, R7, 12582913 ;  /* 0x4b40000100007423 */ /* 0x000fc80000004007 */
[C---:B------:R-:W-:Y:S01]  /*2ed0*/  FADD R5, R0.reuse, -12583039 ;  /* 0xcb40007f00057421 */ /* 0x040fe20000000000 */
[----:B------:R-:W-:-:S03]  /*2ee0*/  SHF.L.U32 R0, R0, 0x17, RZ ;  /* 0x0000001700007819 */ /* 0x000fc600000006ff */
[----:B------:R-:W-:-:S04]  /*2ef0*/  FFMA R5, R10, 1.4426950216293334961, -R5 ;  /* 0x3fb8aa3b0a057823 */ /* 0x000fc80000000805 */
[----:B------:R-:W-:-:S06]  /*2f00*/  FFMA R5, R10, 1.925963033500011079e-08, R5 ;  /* 0x32a570600a057823 */ /* 0x000fcc0000000005 */
        /* <DEDUP_REMOVED lines=12> */
.L_x_44:
[----:B------:R-:W-:Y:S05]  /*2fd0*/  BSYNC.RECONVERGENT B2 ;  /* 0x0000000000027941 */ /* 0x000fea0003800200 */
.L_x_43:
[----:B------:R-:W0:Y:S01]  /*2fe0*/  LDCU.64 UR4, c[0x0][0x388] ;  /* 0x00007100ff0477ac */ /* 0x000e220008000a00 */
[----:B------:R-:W-:-:S04]  /*2ff0*/  IADD3 R9, P0, PT, R9, R13, RZ ;  /* 0x0000000d09097210 */ /* 0x000fc80007f1e0ff */
[----:B------:R-:W-:Y:S02]  /*3000*/  IADD3.X R12, PT, PT, RZ, R12, RZ, P0, !PT ;  /* 0x0000000cff0c7210 */ /* 0x000fe400007fe4ff */
[----:B0-----:R-:W-:-:S04]  /*3010*/  LEA R2, P0, R9, UR4, 0x2 ;  /* 0x0000000409027c11 */ /* 0x001fc8000f8010ff */
[----:B------:R-:W-:-:S05]  /*3020*/  LEA.HI.X R3, R9, UR5, R12, 0x2, P0 ;  /* 0x0000000509037c11 */ /* 0x000fca00080f140c */
[----:B------:R-:W-:Y:S01]  /*3030*/  STG.E desc[UR8][R2.64], R7 ;  /* 0x0000000702007986 */ /* 0x000fe2000c101908 */
[----:B------:R-:W-:Y:S05]  /*3040*/  EXIT ;  /* 0x000000000000794d */ /* 0x000fea0003800000 */
        .weak           $__internal_0_$__cuda_sm3x_div_rn_noftz_f32_slowpath
        .type           $__internal_0_$__cuda_sm3x_div_rn_noftz_f32_slowpath,@function
        .size           $__internal_0_$__cuda_sm3x_div_rn_noftz_f32_slowpath,(.L_x_120 - $__internal_0_$__cuda_sm3x_div_rn_noftz_f32_slowpath)
$__internal_0_$__cuda_sm3x_div_rn_noftz_f32_slowpath:
[----:B------:R-:W-:Y:S01]  /*3050*/  SHF.R.U32.HI R14, RZ, 0x17, R11 ;  /* 0x00000017ff0e7819 */ /* 0x000fe2000001160b */
[----:B------:R-:W-:Y:S01]  /*3060*/  BSSY.RECONVERGENT B0, `(.L_x_45) ;  /* 0x0000065000007945 */ /* 0x000fe20003800200 */
[----:B------:R-:W-:Y:S02]  /*3070*/  SHF.R.U32.HI R17, RZ, 0x17, R0 ;  /* 0x00000017ff117819 */ /* 0x000fe40000011600 */
[----:B------:R-:W-:Y:S02]  /*3080*/  LOP3.LUT R14, R14, 0xff, RZ, 0xc0, !PT ;  /* 0x000000ff0e0e7812 */ /* 0x000fe400078ec0ff */
[----:B------:R-:W-:Y:S02]  /*3090*/  LOP3.LUT R17, R17, 0xff, RZ, 0xc0, !PT ;  /* 0x000000ff11117812 */ /* 0x000fe400078ec0ff */
[----:B------:R-:W-:Y:S02]  /*30a0*/  IADD3 R16, PT, PT, R14, -0x1, RZ ;  /* 0xffffffff0e107810 */ /* 0x000fe40007ffe0ff */
[----:B------:R-:W-:-:S02]  /*30b0*/  IADD3 R15, PT, PT, R17, -0x1, RZ ;  /* 0xffffffff110f7810 */ /* 0x000fc40007ffe0ff */
[----:B------:R-:W-:Y:S02]  /*30c0*/  ISETP.GT.U32.AND P0, PT, R16, 0xfd, PT ;  /* 0x000000fd1000780c */ /* 0x000fe40003f04070 */
[----:B------:R-:W-:Y:S02]  /*30d0*/  MOV R19, R11 ;  /* 0x0000000b00137202 */ /* 0x000fe40000000f00 */
[----:B------:R-:W-:-:S13]  /*30e0*/  ISETP.GT.U32.OR P0, PT, R15, 0xfd, P0 ;  /* 0x000000fd0f00780c */ /* 0x000fda0000704470 */
[----:B------:R-:W-:Y:S01]  /*30f0*/  @!P0 MOV R15, RZ ;  /* 0x000000ff000f8202 */ /* 0x000fe20000000f00 */
[----:B------:R-:W-:Y:S06]  /*3100*/  @!P0 BRA `(.L_x_46) ;  /* 0x0000000000648947 */ /* 0x000fec0003800000 */
[----:B------:R-:W-:Y:S02]  /*3110*/  FSETP.GTU.FTZ.AND P0, PT, |R0|, +INF , PT ;  /* 0x7f8000000000780b */ /* 0x000fe40003f1c200 */
[----:B------:R-:W-:-:S04]  /*3120*/  FSETP.GTU.FTZ.AND P1, PT, |R11|, +INF , PT ;  /* 0x7f8000000b00780b */ /* 0x000fc80003f3c200 */
[----:B------:R-:W-:-:S13]  /*3130*/  PLOP3.LUT P0, PT, P0, P1, PT, 0xf8, 0x8f ;  /* 0x00000000008f781c */ /* 0x000fda0000703f70 */
[----:B------:R-:W-:Y:S05]  /*3140*/  @P0 BRA `(.L_x_47) ;  /* 0x0000000400540947 */ /* 0x000fea0003800000 */
[----:B------:R-:W-:-:S13]  /*3150*/  LOP3.LUT P0, RZ, R19, 0x7fffffff, R0, 0xc8, !PT ;  /* 0x7fffffff13ff7812 */ /* 0x000fda000780c800 */
[----:B------:R-:W-:Y:S05]  /*3160*/  @!P0 BRA `(.L_x_48) ;  /* 0x0000000400448947 */ /* 0x000fea0003800000 */
[C---:B------:R-:W-:Y:S02]  /*3170*/  FSETP.NEU.FTZ.AND P3, PT, |R0|.reuse, +INF , PT ;  /* 0x7f8000000000780b */ /* 0x040fe40003f7d200 */
[----:B------:R-:W-:Y:S02]  /*3180*/  FSETP.NEU.FTZ.AND P1, PT, |R11|, +INF , PT ;  /* 0x7f8000000b00780b */ /* 0x000fe40003f3d200 */
[----:B------:R-:W-:-:S11]  /*3190*/  FSETP.NEU.FTZ.AND P0, PT, |R0|, +INF , PT ;  /* 0x7f8000000000780b */ /* 0x000fd60003f1d200 */
[----:B------:R-:W-:Y:S05]  /*31a0*/  @!P1 BRA !P3, `(.L_x_48) ;  /* 0x0000000400349947 */ /* 0x000fea0005800000 */
[----:B------:R-:W-:-:S04]  /*31b0*/  LOP3.LUT P3, RZ, R0, 0x7fffffff, RZ, 0xc0, !PT ;  /* 0x7fffffff00ff7812 */ /* 0x000fc8000786c0ff */
[----:B------:R-:W-:-:S13]  /*31c0*/  PLOP3.LUT P1, PT, P1, P3, PT, 0x2f, 0xf2 ;  /* 0x0000000000f2781c */ /* 0x000fda0000f26577 */
[----:B------:R-:W-:Y:S05]  /*31d0*/  @P1 BRA `(.L_x_49) ;  /* 0x0000000400201947 */ /* 0x000fea0003800000 */
[----:B------:R-:W-:-:S04]  /*31e0*/  LOP3.LUT P1, RZ, R19, 0x7fffffff, RZ, 0xc0, !PT ;  /* 0x7fffffff13ff7812 */ /* 0x000fc8000782c0ff */
[----:B------:R-:W-:-:S13]  /*31f0*/  PLOP3.LUT P0, PT, P0, P1, PT, 0x2f, 0xf2 ;  /* 0x0000000000f2781c */ /* 0x000fda0000702577 */
[----:B------:R-:W-:Y:S05]  /*3200*/  @P0 BRA `(.L_x_50) ;  /* 0x0000000400080947 */ /* 0x000fea0003800000 */
[----:B------:R-:W-:-:S04]  /*3210*/  IADD3 R15, PT, PT, R17, -0x1, RZ ;  /* 0xffffffff110f7810 */ /* 0x000fc80007ffe0ff */
[----:B------:R-:W-:Y:S02]  /*3220*/  ISETP.GE.AND P0, PT, R15, RZ, PT ;  /* 0x000000ff0f00720c */ /* 0x000fe40003f06270 */
[----:B------:R-:W-:-:S04]  /*3230*/  IADD3 R15, PT, PT, R14, -0x1, RZ ;  /* 0xffffffff0e0f7810 */ /* 0x000fc80007ffe0ff */
[----:B------:R-:W-:-:S07]  /*3240*/  ISETP.GE.AND P1, PT, R15, RZ, PT ;  /* 0x000000ff0f00720c */ /* 0x000fce0003f26270 */
[----:B------:R-:W-:Y:S01]  /*3250*/  @P0 MOV R15, RZ ;  /* 0x000000ff000f0202 */ /* 0x000fe20000000f00 */
[----:B------:R-:W-:Y:S01]  /*3260*/  @!P0 FFMA R0, R0, 1.84467440737095516160e+19, RZ ;  /* 0x5f80000000008823 */ /* 0x000fe200000000ff */
[----:B------:R-:W-:-:S04]  /*3270*/  @!P0 MOV R15, 0xffffffc0 ;  /* 0xffffffc0000f8802 */ /* 0x000fc80000000f00 */
[----:B------:R-:W-:Y:S01]  /*3280*/  @!P1 FFMA R19, R11, 1.84467440737095516160e+19, RZ ;  /* 0x5f8000000b139823 */ /* 0x000fe200000000ff */
[----:B------:R-:W-:-:S07]  /*3290*/  @!P1 IADD3 R15, PT, PT, R15, 0x40, RZ ;  /* 0x000000400f0f9810 */ /* 0x000fce0007ffe0ff */
.L_x_46:
[----:B------:R-:W-:Y:S01]  /*32a0*/  LEA R16, R14, 0xc0800000, 0x17 ;  /* 0xc08000000e107811 */ /* 0x000fe200078eb8ff */
[----:B------:R-:W-:Y:S01]  /*32b0*/  BSSY.RECONVERGENT B1, `(.L_x_51) ;  /* 0x0000036000017945 */ /* 0x000fe20003800200 */
[----:B------:R-:W-:Y:S02]  /*32c0*/  IADD3 R17, PT, PT, R17, -0x7f, RZ ;  /* 0xffffff8111117810 */ /* 0x000fe40007ffe0ff */
[----:B------:R-:W-:-:S03]  /*32d0*/  IADD3 R23, PT, PT, -R16, R19, RZ ;  /* 0x0000001310177210 */ /* 0x000fc60007ffe1ff */
[----:B------:R-:W-:Y:S01]  /*32e0*/  IMAD R0, R17, -0x800000, R0 ;  /* 0xff80000011007824 */ /* 0x000fe200078e0200 */
[----:B------:R-:W0:Y:S01]  /*32f0*/  MUFU.RCP R16, R23 ;  /* 0x0000001700107308 */ /* 0x000e220000001000 */
[----:B------:R-:W-:-:S04]  /*3300*/  FADD.FTZ R19, -R23, -RZ ;  /* 0x800000ff17137221 */ /* 0x000fc80000010100 */
[----:B0-----:R-:W-:-:S04]  /*3310*/  FFMA R21, R16, R19, 1 ;  /* 0x3f80000010157423 */ /* 0x001fc80000000013 */
[----:B------:R-:W-:-:S04]  /*3320*/  FFMA R21, R16, R21, R16 ;  /* 0x0000001510157223 */ /* 0x000fc80000000010 */
[----:B------:R-:W-:-:S04]  /*3330*/  FFMA R16, R0, R21, RZ ;  /* 0x0000001500107223 */ /* 0x000fc800000000ff */
[----:B------:R-:W-:-:S04]  /*3340*/  FFMA R18, R19, R16, R0 ;  /* 0x0000001013127223 */ /* 0x000fc80000000000 */
[----:B------:R-:W-:Y:S01]  /*3350*/  FFMA R18, R21, R18, R16 ;  /* 0x0000001215127223 */ /* 0x000fe20000000010 */
[----:B------:R-:W-:-:S03]  /*3360*/  IADD3 R16, PT, PT, R17, 0x7f, -R14 ;  /* 0x0000007f11107810 */ /* 0x000fc60007ffe80e */
[----:B------:R-:W-:Y:S01]  /*3370*/  FFMA R19, R19, R18, R0 ;  /* 0x0000001213137223 */ /* 0x000fe20000000000 */
[----:B------:R-:W-:-:S03]  /*3380*/  IADD3 R15, PT, PT, R16, R15, RZ ;  /* 0x0000000f100f7210 */ /* 0x000fc60007ffe0ff */
[----:B------:R-:W-:-:S05]  /*3390*/  FFMA R0, R21, R19, R18 ;  /* 0x0000001315007223 */ /* 0x000fca0000000012 */
[----:B------:R-:W-:-:S04]  /*33a0*/  SHF.R.U32.HI R14, RZ, 0x17, R0 ;  /* 0x00000017ff0e7819 */ /* 0x000fc80000011600 */
[----:B------:R-:W-:-:S04]  /*33b0*/  LOP3.LUT R14, R14, 0xff, RZ, 0xc0, !PT ;  /* 0x000000ff0e0e7812 */ /* 0x000fc800078ec0ff */
[----:B------:R-:W-:-:S04]  /*33c0*/  IADD3 R14, PT, PT, R14, R15, RZ ;  /* 0x0000000f0e0e7210 */ /* 0x000fc80007ffe0ff */
[----:B------:R-:W-:-:S04]  /*33d0*/  IADD3 R16, PT, PT, R14, -0x1, RZ ;  /* 0xffffffff0e107810 */ /* 0x000fc80007ffe0ff */
[----:B------:R-:W-:-:S13]  /*33e0*/  ISETP.GE.U32.AND P0, PT, R16, 0xfe, PT ;  /* 0x000000fe1000780c */ /* 0x000fda0003f06070 */
[----:B------:R-:W-:Y:S05]  /*33f0*/  @!P0 BRA `(.L_x_52) ;  /* 0x0000000000808947 */ /* 0x000fea0003800000 */
[----:B------:R-:W-:-:S13]  /*3400*/  ISETP.GT.AND P0, PT, R14, 0xfe, PT ;  /* 0x000000fe0e00780c */ /* 0x000fda0003f04270 */
[----:B------:R-:W-:Y:S05]  /*3410*/  @P0 BRA `(.L_x_53) ;  /* 0x00000000006c0947 */ /* 0x000fea0003800000 */
[----:B------:R-:W-:-:S13]  /*3420*/  ISETP.GE.AND P0, PT, R14, 0x1, PT ;  /* 0x000000010e00780c */ /* 0x000fda0003f06270 */
[----:B------:R-:W-:Y:S05]  /*3430*/  @P0 BRA `(.L_x_54) ;  /* 0x0000000000740947 */ /* 0x000fea0003800000 */
[----:B------:R-:W-:Y:S02]  /*3440*/  ISETP.GE.AND P0, PT, R14, -0x18, PT ;  /* 0xffffffe80e00780c */ /* 0x000fe40003f06270 */
[----:B------:R-:W-:-:S11]  /*3450*/  LOP3.LUT R0, R0, 0x80000000, RZ, 0xc0, !PT ;  /* 0x8000000000007812 */ /* 0x000fd600078ec0ff */
[----:B------:R-:W-:Y:S05]  /*3460*/  @!P0 BRA `(.L_x_54) ;  /* 0x0000000000688947 */ /* 0x000fea0003800000 */
[CCC-:B------:R-:W-:Y:S01]  /*3470*/  FFMA.RZ R15, R21.reuse, R19.reuse, R18.reuse ;  /* 0x00000013150f7223 */ /* 0x1c0fe2000000c012 */
[CCC-:B------:R-:W-:Y:S01]  /*3480*/  FFMA.RP R16, R21.reuse, R19.reuse, R18.reuse ;  /* 0x0000001315107223 */ /* 0x1c0fe20000008012 */
[----:B------:R-:W-:Y:S01]  /*3490*/  FFMA.RM R19, R21, R19, R18 ;  /* 0x0000001315137223 */ /* 0x000fe20000004012 */
[C---:B------:R-:W-:Y:S02]  /*34a0*/  IADD3 R18, PT, PT, R14.reuse, 0x20, RZ ;  /* 0x000000200e127810 */ /* 0x040fe40007ffe0ff */
[----:B------:R-:W-:Y:S02]  /*34b0*/  LOP3.LUT R15, R15, 0x7fffff, RZ, 0xc0, !PT ;  /* 0x007fffff0f0f7812 */ /* 0x000fe400078ec0ff */
[C---:B------:R-:W-:Y:S02]  /*34c0*/  ISETP.NE.AND P3, PT, R14.reuse, RZ, PT ;  /* 0x000000ff0e00720c */ /* 0x040fe40003f65270 */
[----:B------:R-:W-:Y:S02]  /*34d0*/  LOP3.LUT R15, R15, 0x800000, RZ, 0xfc, !PT ;  /* 0x008000000f0f7812 */ /* 0x000fe400078efcff */
[----:B------:R-:W-:-:S02]  /*34e0*/  ISETP.NE.AND P1, PT, R14, RZ, PT ;  /* 0x000000ff0e00720c */ /* 0x000fc40003f25270 */
[----:B------:R-:W-:Y:S02]  /*34f0*/  IADD3 R14, PT, PT, -R14, RZ, RZ ;  /* 0x000000ff0e0e7210 */ /* 0x000fe40007ffe1ff */
[----:B------:R-:W-:Y:S02]  /*3500*/  SHF.L.U32 R18, R15, R18, RZ ;  /* 0x000000120f127219 */ /* 0x000fe400000006ff */
[----:B------:R-:W-:Y:S02]  /*3510*/  FSETP.NEU.FTZ.AND P0, PT, R16, R19, PT ;  /* 0x000000131000720b */ /* 0x000fe40003f1d000 */
[----:B------:R-:W-:Y:S02]  /*3520*/  SEL R14, R14, RZ, P3 ;  /* 0x000000ff0e0e7207 */ /* 0x000fe40001800000 */
[----:B------:R-:W-:Y:S02]  /*3530*/  ISETP.NE.AND P1, PT, R18, RZ, P1 ;  /* 0x000000ff1200720c */ /* 0x000fe40000f25270 */
[----:B------:R-:W-:-:S02]  /*3540*/  SHF.R.U32.HI R14, RZ, R14, R15 ;  /* 0x0000000eff0e7219 */ /* 0x000fc4000001160f */
[----:B------:R-:W-:Y:S02]  /*3550*/  PLOP3.LUT P0, PT, P0, P1, PT, 0xf8, 0x8f ;  /* 0x00000000008f781c */ /* 0x000fe40000703f70 */
[----:B------:R-:W-:Y:S02]  /*3560*/  SHF.R.U32.HI R16, RZ, 0x1, R14 ;  /* 0x00000001ff107819 */ /* 0x000fe4000001160e */
[----:B------:R-:W-:-:S04]  /*3570*/  SEL R15, RZ, 0x1, !P0 ;  /* 0x00000001ff0f7807 */ /* 0x000fc80004000000 */
[----:B------:R-:W-:-:S04]  /*3580*/  LOP3.LUT R15, R15, 0x1, R16, 0xf8, !PT ;  /* 0x000000010f0f7812 */ /* 0x000fc800078ef810 */
[----:B------:R-:W-:-:S04]  /*3590*/  LOP3.LUT R15, R15, R14, RZ, 0xc0, !PT ;  /* 0x0000000e0f0f7212 */ /* 0x000fc800078ec0ff */
[----:B------:R-:W-:-:S04]  /*35a0*/  IADD3 R15, PT, PT, R16, R15, RZ ;  /* 0x0000000f100f7210 */ /* 0x000fc80007ffe0ff */
[----:B------:R-:W-:Y:S01]  /*35b0*/  LOP3.LUT R0, R15, R0, RZ, 0xfc, !PT ;  /* 0x000000000f007212 */ /* 0x000fe200078efcff */
[----:B------:R-:W-:Y:S06]  /*35c0*/  BRA `(.L_x_54) ;  /* 0x0000000000107947 */ /* 0x000fec0003800000 */
.L_x_53:
[----:B------:R-:W-:-:S04]  /*35d0*/  LOP3.LUT R0, R0, 0x80000000, RZ, 0xc0, !PT ;  /* 0x8000000000007812 */ /* 0x000fc800078ec0ff */
[----:B------:R-:W-:Y:S01]  /*35e0*/  LOP3.LUT R0, R0, 0x7f800000, RZ, 0xfc, !PT ;  /* 0x7f80000000007812 */ /* 0x000fe200078efcff */
[----:B------:R-:W-:Y:S06]  /*35f0*/  BRA `(.L_x_54) ;  /* 0x0000000000047947 */ /* 0x000fec0003800000 */
.L_x_52:
[----:B------:R-:W-:-:S07]  /*3600*/  LEA R0, R15, R0, 0x17 ;  /* 0x000000000f007211 */ /* 0x000fce00078eb8ff */
.L_x_54:
[----:B------:R-:W-:Y:S05]  /*3610*/  BSYNC.RECONVERGENT B1 ;  /* 0x0000000000017941 */ /* 0x000fea0003800200 */
.L_x_51:
[----:B------:R-:W-:Y:S05]  /*3620*/  BRA `(.L_x_55) ;  /* 0x0000000000207947 */ /* 0x000fea0003800000 */
.L_x_50:
[----:B------:R-:W-:-:S04]  /*3630*/  LOP3.LUT R0, R19, 0x80000000, R0, 0x48, !PT ;  /* 0x8000000013007812 */ /* 0x000fc800078e4800 */
[----:B------:R-:W-:Y:S01]  /*3640*/  LOP3.LUT R0, R0, 0x7f800000, RZ, 0xfc, !PT ;  /* 0x7f80000000007812 */ /* 0x000fe200078efcff */
[----:B------:R-:W-:Y:S06]  /*3650*/  BRA `(.L_x_55) ;  /* 0x0000000000147947 */ /* 0x000fec0003800000 */
.L_x_49:
[----:B------:R-:W-:Y:S01]  /*3660*/  LOP3.LUT R0, R19, 0x80000000, R0, 0x48, !PT ;  /* 0x8000000013007812 */ /* 0x000fe200078e4800 */
[----:B------:R-:W-:Y:S06]  /*3670*/  BRA `(.L_x_55) ;  /* 0x00000000000c7947 */ /* 0x000fec0003800000 */
.L_x_48:
[----:B------:R-:W0:Y:S01]  /*3680*/  MUFU.RSQ R0, -QNAN ;  /* 0xffc0000000007908 */ /* 0x000e220000001400 */
[----:B------:R-:W-:Y:S05]  /*3690*/  BRA `(.L_x_55) ;  /* 0x0000000000047947 */ /* 0x000fea0003800000 */
.L_x_47:
[----:B------:R-:W-:-:S07]  /*36a0*/  FADD.FTZ R0, R0, R11 ;  /* 0x0000000b00007221 */ /* 0x000fce0000010000 */
.L_x_55:
[----:B------:R-:W-:Y:S05]  /*36b0*/  BSYNC.RECONVERGENT B0 ;  /* 0x0000000000007941 */ /* 0x000fea0003800200 */
.L_x_45:
[----:B------:R-:W-:Y:S01]  /*36c0*/  HFMA2 R15, -RZ, RZ, 0, 0 ;  /* 0x00000000ff0f7431 */ /* 0x000fe200000001ff */
[----:B------:R-:W-:Y:S02]  /*36d0*/  MOV R14, R8 ;  /* 0x00000008000e7202 */ /* 0x000fe40000000f00 */
[----:B0-----:R-:W-:Y:S02]  /*36e0*/  MOV R17, R0 ;  /* 0x0000000000117202 */ /* 0x001fe40000000f00 */
[----:B------:R-:W-:Y:S05]  /*36f0*/  RET.REL.NODEC R14 `(_Z13softmaxKernelPfS_ii) ;  /* 0xffffffc80e407950 */ /* 0x000fea0003c3ffff */
.L_x_56:
[----:B------:R-:W-:-:S00]  /*3700*/  BRA `(.L_x_56) ;  /* 0xfffffffc00fc7947 */ /* 0x000fc0000383ffff */
[----:B------:R-:W-:-:S00]  /*3710*/  NOP ;  /* 0x0000000000007918 */ /* 0x000fc00000000000 */
        /* <DEDUP_REMOVED lines=14> */
.L_x_120:


//--------------------- .text._Z15layerNormKernelPfS_iiiS_S_ --------------------------
	.section	.text._Z15layerNormKernelPfS_iiiS_S_,"ax",@progbits
	.align	128
        .global         _Z15layerNormKernelPfS_iiiS_S_
        .type           _Z15layerNormKernelPfS_iiiS_S_,@function
        .size           _Z15layerNormKernelPfS_iiiS_S_,(.L_x_124 - _Z15layerNormKernelPfS_iiiS_S_)
        .other          _Z15layerNormKernelPfS_iiiS_S_,@"STO_CUDA_ENTRY STV_DEFAULT"
_Z15layerNormKernelPfS_iiiS_S_:
.text._Z15layerNormKernelPfS_iiiS_S_:
        /* <DEDUP_REMOVED lines=9> */
[----:B------:R-:W0:Y:S01]  /*0090*/  LDCU UR7, c[0x0][0x398] ;  /* 0x00007300ff0777ac */ /* 0x000e220008000800 */
[----:B------:R-:W1:Y:S01]  /*00a0*/  LDC.64 R12, c[0x0][0x380] ;  /* 0x0000e000ff0c7b82 */ /* 0x000e620000000a00 */
[----:B------:R-:W-:Y:S01]  /*00b0*/  IMAD.MOV.U32 R9, RZ, RZ, RZ ;  /* 0x000000ffff097224 */ /* 0x000fe200078e00ff */
[----:B------:R-:W2:Y:S01]  /*00c0*/  LDCU.64 UR12, c[0x0][0x358] ;  /* 0x00006b00ff0c77ac */ /* 0x000ea20008000a00 */
[----:B0-----:R-:W-:Y:S02]  /*00d0*/  UISETP.GE.AND UP0, UPT, UR7, 0x1, UPT ;  /* 0x000000010700788c */ /* 0x001fe4000bf06270 */
[----:B------:R-:W-:-:S05]  /*00e0*/  IMAD R4, R4, UR7, RZ ;  /* 0x0000000704047c24 */ /* 0x000fca000f8e02ff */
[----:B------:R-:W-:Y:S01]  /*00f0*/  SHF.R.S32.HI R3, RZ, 0x1f, R4 ;  /* 0x0000001fff037819 */ /* 0x000fe20000011404 */
[----:B-1----:R-:W-:Y:S01]  /*0100*/  IMAD.WIDE R12, R4, 0x4, R12 ;  /* 0x00000004040c7825 */ /* 0x002fe200078e020c */
[----:B--2---:R-:W-:Y:S06]  /*0110*/  BRA.U !UP0, `(.L_x_57) ;  /* 0x0000000508a87547 */ /* 0x004fec000b800000 */
[----:B------:R-:W-:Y:S01]  /*0120*/  UISETP.GE.U32.AND UP2, UPT, UR7, 0x10, UPT ;  /* 0x000000100700788c */ /* 0x000fe2000bf46070 */
[----:B------:R-:W-:Y:S01]  /*0130*/  IMAD.MOV.U32 R9, RZ, RZ, RZ ;  /* 0x000000ffff097224 */ /* 0x000fe200078e00ff */
[----:B------:R-:W-:Y:S01]  /*0140*/  ULOP3.LUT UR4, UR7, 0xf, URZ, 0xc0, !UPT ;  /* 0x0000000f07047892 */ /* 0x000fe2000f8ec0ff */
[----:B------:R-:W-:-:S03]  /*0150*/  IMAD.MOV.U32 R5, RZ, RZ, RZ ;  /* 0x000000ffff057224 */ /* 0x000fc600078e00ff */
[----:B------:R-:W-:-:S03]  /*0160*/  UISETP.NE.AND UP1, UPT, UR4, URZ, UPT ;  /* 0x000000ff0400728c */ /* 0x000fc6000bf25270 */
[----:B------:R-:W-:Y:S08]  /*0170*/  BRA.U !UP2, `(.L_x_58) ;  /* 0x000000010ab87547 */ /* 0x000ff0000b800000 */
[----:B------:R-:W0:Y:S01]  /*0180*/  LDCU.64 UR8, c[0x0][0x380] ;  /* 0x00007000ff0877ac */ /* 0x000e220008000a00 */
[----:B------:R-:W-:Y:S01]  /*0190*/  HFMA2 R9, -RZ, RZ, 0, 0 ;  /* 0x00000000ff097431 */ /* 0x000fe200000001ff */
[----:B------:R-:W-:-:S04]  /*01a0*/  ULOP3.LUT UR5, UR7, 0x7ffffff0, URZ, 0xc0, !UPT ;  /* 0x7ffffff007057892 */ /* 0x000fc8000f8ec0ff */
[----:B------:R-:W-:Y:S02]  /*01b0*/  UIADD3 UR6, UPT, UPT, -UR5, URZ, URZ ;  /* 0x000000ff05067290 */ /* 0x000fe4000fffe1ff */
[----:B------:R-:W-:Y:S01]  /*01c0*/  IMAD.U32 R5, RZ, RZ, UR5 ;  /* 0x00000005ff057e24 */ /* 0x000fe2000f8e00ff */
[----:B0-----:R-:W-:-:S04]  /*01d0*/  LEA R6, P0, R4, UR8, 0x2 ;  /* 0x0000000804067c11 */ /* 0x001fc8000f8010ff */
[----:B------:R-:W-:Y:S02]  /*01e0*/  IADD3 R6, P1, PT, R6, 0x20, RZ ;  /* 0x0000002006067810 */ /* 0x000fe40007f3e0ff */
[----:B------:R-:W-:-:S05]  /*01f0*/  LEA.HI.X R7, R4, UR9, R3, 0x2, P0 ;  /* 0x0000000904077c11 */ /* 0x000fca00080f1403 */
[----:B------:R-:W-:-:S07]  /*0200*/  IMAD.X R7, RZ, RZ, R7, P1 ;  /* 0x000000ffff077224 */ /* 0x000fce00008e0607 */
.L_x_59:
[----:B------:R-:W2:Y:S04]  /*0210*/  LDG.E R8, desc[UR12][R6.64+-0x20] ;  /* 0xffffe00c06087981 */ /* 0x000ea8000c1e1900 */
[----:B------:R-:W3:Y:S04]  /*0220*/  LDG.E R11, desc[UR12][R6.64+-0x1c] ;  /* 0xffffe40c060b7981 */ /* 0x000ee8000c1e1900 */
        /* <DEDUP_REMOVED lines=16> */
[----:B0-----:R-:W-:-:S05]  /*0330*/  IADD3 R6, P0, PT, R6, 0x40, RZ ;  /* 0x0000004006067810 */ /* 0x001fca0007f1e0ff */
[----:B------:R-:W-:Y:S02]  /*0340*/  IMAD.X R7, RZ, RZ, R7, P0 ;  /* 0x000000ffff077224 */ /* 0x000fe400000e0607 */
[----:B--2---:R-:W-:-:S04]  /*0350*/  FADD R8, R8, R9 ;  /* 0x0000000908087221 */ /* 0x004fc80000000000 */
[----:B---3--:R-:W-:-:S04]  /*0360*/  FADD R8, R8, R11 ;  /* 0x0000000b08087221 */ /* 0x008fc80000000000 */
[----:B----4-:R-:W-:-:S04]  /*0370*/  FADD R8, R8, R15 ;  /* 0x0000000f08087221 */ /* 0x010fc80000000000 */
[----:B-----5:R-:W-:-:S04]  /*0380*/  FADD R8, R8, R17 ;  /* 0x0000001108087221 */ /* 0x020fc80000000000 */
[----:B------:R-:W-:-:S04]  /*0390*/  FADD R8, R8, R19 ;  /* 0x0000001308087221 */ /* 0x000fc80000000000 */
        /* <DEDUP_REMOVED lines=10> */
[----:B------:R-:W-:Y:S01]  /*0440*/  FADD R9, R37, R0 ;  /* 0x0000000025097221 */ /* 0x000fe20000000000 */
[----:B------:R-:W-:Y:S06]  /*0450*/  BRA.U UP2, `(.L_x_59) ;  /* 0xfffffffd026c7547 */ /* 0x000fec000b83ffff */
.L_x_58:
[----:B------:R-:W-:Y:S05]  /*0460*/  BRA.U !UP1, `(.L_x_57) ;  /* 0x0000000109d47547 */ /* 0x000fea000b800000 */
[----:B------:R-:W-:Y:S02]  /*0470*/  UISETP.GE.U32.AND UP1, UPT, UR4, 0x8, UPT ;  /* 0x000000080400788c */ /* 0x000fe4000bf26070 */
[----:B------:R-:W-:-:S04]  /*0480*/  ULOP3.LUT UR5, UR7, 0x7, URZ, 0xc0, !UPT ;  /* 0x0000000707057892 */ /* 0x000fc8000f8ec0ff */
[----:B------:R-:W-:-:S03]  /*0490*/  UISETP.NE.AND UP2, UPT, UR5, URZ, UPT ;  /* 0x000000ff0500728c */ /* 0x000fc6000bf45270 */
[----:B------:R-:W-:Y:S08]  /*04a0*/  BRA.U !UP1, `(.L_x_60) ;  /* 0x0000000109487547 */ /* 0x000ff0000b800000 */
[----:B------:R-:W-:-:S05]  /*04b0*/  IMAD.WIDE.U32 R6, R5, 0x4, R12 ;  /* 0x0000000405067825 */ /* 0x000fca00078e000c */
[----:B------:R-:W2:Y:S04]  /*04c0*/  LDG.E R0, desc[UR12][R6.64] ;  /* 0x0000000c06007981 */ /* 0x000ea8000c1e1900 */
[----:B------:R-:W3:Y:S04]  /*04d0*/  LDG.E R11, desc[UR12][R6.64+0x4] ;  /* 0x0000040c060b7981 */ /* 0x000ee8000c1e1900 */
[----:B------:R-:W4:Y:S04]  /*04e0*/  LDG.E R15, desc[UR12][R6.64+0x8] ;  /* 0x0000080c060f7981 */ /* 0x000f28000c1e1900 */
[----:B------:R-:W5:Y:S04]  /*04f0*/  LDG.E R17, desc[UR12][R6.64+0xc] ;  /* 0x00000c0c06117981 */ /* 0x000f68000c1e1900 */
[----:B------:R-:W5:Y:S04]  /*0500*/  LDG.E R19, desc[UR12][R6.64+0x10] ;  /* 0x0000100c06137981 */ /* 0x000f68000c1e1900 */
[----:B------:R-:W5:Y:S04]  /*0510*/  LDG.E R21, desc[UR12][R6.64+0x14] ;  /* 0x0000140c06157981 */ /* 0x000f68000c1e1900 */
[----:B------:R-:W5:Y:S04]  /*0520*/  LDG.E R23, desc[UR12][R6.64+0x18] ;  /* 0x0000180c06177981 */ /* 0x000f68000c1e1900 */
[----:B------:R-:W5:Y:S01]  /*0530*/  LDG.E R25, desc[UR12][R6.64+0x1c] ;  /* 0x00001c0c06197981 */ /* 0x000f62000c1e1900 */
[----:B------:R-:W-:Y:S01]  /*0540*/  IADD3 R5, PT, PT, R5, 0x8, RZ ;  /* 0x0000000805057810 */ /* 0x000fe20007ffe0ff */
[----:B--2---:R-:W-:-:S04]  /*0550*/  FADD R0, R9, R0 ;  /* 0x0000000009007221 */ /* 0x004fc80000000000 */
[----:B---3--:R-:W-:-:S04]  /*0560*/  FADD R0, R0, R11 ;  /* 0x0000000b00007221 */ /* 0x008fc80000000000 */
[----:B----4-:R-:W-:-:S04]  /*0570*/  FADD R0, R0, R15 ;  /* 0x0000000f00007221 */ /* 0x010fc80000000000 */
[----:B-----5:R-:W-:-:S04]  /*0580*/  FADD R0, R0, R17 ;  /* 0x0000001100007221 */ /* 0x020fc80000000000 */
[----:B------:R-:W-:-:S04]  /*0590*/  FADD R0, R0, R19 ;  /* 0x0000001300007221 */ /* 0x000fc80000000000 */
[----:B------:R-:W-:-:S04]  /*05a0*/  FADD R0, R0, R21 ;  /* 0x0000001500007221 */ /* 0x000fc80000000000 */
[----:B------:R-:W-:-:S04]  /*05b0*/  FADD R0, R0, R23 ;  /* 0x0000001700007221 */ /* 0x000fc80000000000 */
[----:B------:R-:W-:-:S07]  /*05c0*/  FADD R9, R0, R25 ;  /* 0x0000001900097221 */ /* 0x000fce0000000000 */
.L_x_60:
        /* <DEDUP_REMOVED lines=9> */
[----:B------:R-:W5:Y:S01]  /*0660*/  LDG.E R17, desc[UR12][R6.64+0xc] ;  /* 0x00000c0c06117981 */ /* 0x000f62000c1e1900 */
[----:B------:R-:W-:-:S02]  /*0670*/  VIADD R5, R5, 0x4 ;  /* 0x0000000405057836 */ /* 0x000fc40000000000 */
[----:B--2---:R-:W-:-:S04]  /*0680*/  FADD R0, R9, R0 ;  /* 0x0000000009007221 */ /* 0x004fc80000000000 */
[----:B---3--:R-:W-:-:S04]  /*0690*/  FADD R0, R0, R11 ;  /* 0x0000000b00007221 */ /* 0x008fc80000000000 */
[----:B----4-:R-:W-:-:S04]  /*06a0*/  FADD R0, R0, R15 ;  /* 0x0000000f00007221 */ /* 0x010fc80000000000 */
[----:B-----5:R-:W-:-:S07]  /*06b0*/  FADD R9, R0, R17 ;  /* 0x0000001100097221 */ /* 0x020fce0000000000 */
.L_x_61:
[----:B------:R-:W-:Y:S05]  /*06c0*/  BRA.U !UP2, `(.L_x_57) ;  /* 0x000000010a3c7547 */ /* 0x000fea000b800000 */
[----:B------:R-:W0:Y:S01]  /*06d0*/  LDCU.64 UR8, c[0x0][0x380] ;  /* 0x00007000ff0877ac */ /* 0x000e220008000a00 */
[C---:B------:R-:W-:Y:S01]  /*06e0*/  SHF.L.U64.HI R7, R4.reuse, 0x2, R3 ;  /* 0x0000000204077819 */ /* 0x040fe20000010203 */
[----:B------:R-:W-:Y:S01]  /*06f0*/  IMAD.SHL.U32 R6, R4, 0x4, RZ ;  /* 0x0000000404067824 */ /* 0x000fe200078e00ff */
[----:B------:R-:W-:-:S03]  /*0700*/  UIADD3 UR4, UPT, UPT, -UR4, URZ, URZ ;  /* 0x000000ff04047290 */ /* 0x000fc6000fffe1ff */
[----:B------:R-:W-:-:S03]  /*0710*/  IMAD.WIDE.U32 R6, R5, 0x4, R6 ;  /* 0x0000000405067825 */ /* 0x000fc600078e0006 */
[----:B0-----:R-:W-:-:S04]  /*0720*/  IADD3 R2, P0, PT, R6, UR8, RZ ;  /* 0x0000000806027c10 */ /* 0x001fc8000ff1e0ff */
[----:B------:R-:W-:-:S09]  /*0730*/  IADD3.X R7, PT, PT, R7, UR9, RZ, P0, !PT ;  /* 0x0000000907077c10 */ /* 0x000fd200087fe4ff */
.L_x_62:
[----:B------:R-:W-:-:S05]  /*0740*/  IMAD.MOV.U32 R6, RZ, RZ, R2 ;  /* 0x000000ffff067224 */ /* 0x000fca00078e0002 */
[----:B------:R0:W2:Y:S01]  /*0750*/  LDG.E R0, desc[UR12][R6.64] ;  /* 0x0000000c06007981 */ /* 0x0000a2000c1e1900 */
[----:B------:R-:W-:Y:S01]  /*0760*/  UIADD3 UR4, UPT, UPT, UR4, 0x1, URZ ;  /* 0x0000000104047890 */ /* 0x000fe2000fffe0ff */
[----:B------:R-:W-:-:S03]  /*0770*/  IADD3 R2, P0, PT, R2, 0x4, RZ ;  /* 0x0000000402027810 */ /* 0x000fc60007f1e0ff */
[----:B------:R-:W-:Y:S01]  /*0780*/  UISETP.NE.AND UP1, UPT, UR4, URZ, UPT ;  /* 0x000000ff0400728c */ /* 0x000fe2000bf25270 */
[----:B0-----:R-:W-:Y:S01]  /*0790*/  IADD3.X R7, PT, PT, RZ, R7, RZ, P0, !PT ;  /* 0x00000007ff077210 */ /* 0x001fe200007fe4ff */
[----:B--2---:R-:W-:-:S07]  /*07a0*/  FADD R9, R0, R9 ;  /* 0x0000000900097221 */ /* 0x004fce0000000000 */
[----:B------:R-:W-:Y:S05]  /*07b0*/  BRA.U UP1, `(.L_x_62) ;  /* 0xfffffffd01e07547 */ /* 0x000fea000b83ffff */
.L_x_57:
[----:B------:R-:W-:Y:S01]  /*07c0*/  I2FP.F32.S32 R2, UR7 ;  /* 0x0000000700027c45 */ /* 0x000fe20008201400 */
[----:B------:R-:W-:Y:S03]  /*07d0*/  BSSY.RECONVERGENT B0, `(.L_x_63) ;  /* 0x000000c000007945 */ /* 0x000fe60003800200 */
[----:B------:R-:W0:Y:S08]  /*07e0*/  MUFU.RCP R5, R2 ;  /* 0x0000000200057308 */ /* 0x000e300000001000 */
[----:B------:R-:W1:Y:S01]  /*07f0*/  FCHK P0, R9, R2 ;  /* 0x0000000209007302 */ /* 0x000e620000000000 */
[----:B0-----:R-:W-:-:S04]  /*0800*/  FFMA R0, -R2, R5, 1 ;  /* 0x3f80000002007423 */ /* 0x001fc80000000105 */
[----:B------:R-:W-:-:S04]  /*0810*/  FFMA R0, R5, R0, R5 ;  /* 0x0000000005007223 */ /* 0x000fc80000000005 */
[----:B------:R-:W-:-:S04]  /*0820*/  FFMA R5, R0, R9, RZ ;  /* 0x0000000900057223 */ /* 0x000fc800000000ff */
[----:B------:R-:W-:-:S04]  /*0830*/  FFMA R6, -R2, R5, R9 ;  /* 0x0000000502067223 */ /* 0x000fc80000000109 */
[----:B------:R-:W-:Y:S01]  /*0840*/  FFMA R0, R0, R6, R5 ;  /* 0x0000000600007223 */ /* 0x000fe20000000005 */
[----:B-1----:R-:W-:Y:S06]  /*0850*/  @!P0 BRA `(.L_x_64) ;  /* 0x00000000000c8947 */ /* 0x002fec0003800000 */
[----:B------:R-:W-:-:S07]  /*0860*/  MOV R6, 0x880 ;  /* 0x0000088000067802 */ /* 0x000fce0000000f00 */
[----:B------:R-:W-:Y:S05]  /*0870*/  CALL.REL.NOINC `($__internal_3_$__cuda_sm3x_div_rn_noftz_f32_slowpath) ;  /* 0x00000020004c7944 */ /* 0x000fea0003c00000 */
[----:B------:R-:W-:-:S07]  /*0880*/  IMAD.MOV.U32 R0, RZ, RZ, R9 ;  /* 0x000000ffff007224 */ /* 0x000fce00078e0009 */
.L_x_64:
[----:B------:R-:W-:Y:S05]  /*0890*/  BSYNC.RECONVERGENT B0 ;  /* 0x0000000000007941 */ /* 0x000fea0003800200 */
.L_x_63:
[----:B------:R-:W-:Y:S01]  /*08a0*/  IMAD.MOV.U32 R9, RZ, RZ, RZ ;  /* 0x000000ffff097224 */ /* 0x000fe200078e00ff */
[----:B------:R-:W-:Y:S06]  /*08b0*/  BRA.U !UP0, `(.L_x_65) ;  /* 0x0000000d08087547 */ /* 0x000fec000b800000 */
[----:B------:R-:W0:Y:S01]  /*08c0*/  LDCU UR4, c[0x0][0x398] ;  /* 0x00007300ff0477ac */ /* 0x000e220008000800 */
[----:B------:R-:W-:Y:S01]  /*08d0*/  IMAD.MOV.U32 R9, RZ, RZ, RZ ;  /* 0x000000ffff097224 */ /* 0x000fe200078e00ff */
[----:B------:R-:W-:Y:S01]  /*08e0*/  MOV R5, RZ ;  /* 0x000000ff00057202 */ /* 0x000fe20000000f00 */
[----:B0-----:R-:W-:-:S09]  /*08f0*/  UISETP.GE.U32.AND UP0, UPT, UR4, 0x4, UPT ;  /* 0x000000040400788c */ /* 0x001fd2000bf06070 */
[----:B------:R-:W-:Y:S05]  /*0900*/  BRA.U !UP0, `(.L_x_66) ;  /* 0x0000000908387547 */ /* 0x000fea000b800000 */
[----:B------:R-:W0:Y:S01]  /*0910*/  LDCU.64 UR6, c[0x0][0x380] ;  /* 0x00007000ff0677ac */ /* 0x000e220008000a00 */
[----:B------:R-:W-:Y:S01]  /*0920*/  IMAD.MOV.U32 R9, RZ, RZ, RZ ;  /* 0x000000ffff097224 */ /* 0x000fe200078e00ff */
[----:B------:R-:W-:-:S04]  /*0930*/  ULOP3.LUT UR4, UR4, 0x7ffffffc, URZ, 0xc0, !UPT ;  /* 0x7ffffffc04047892 */ /* 0x000fc8000f8ec0ff */
[----:B------:R-:W-:Y:S01]  /*0940*/  UIADD3 UR4, UPT, UPT, -UR4, URZ, URZ ;  /* 0x000000ff04047290 */ /* 0x000fe2000fffe1ff */
[----:B0-----:R-:W-:-:S04]  /*0950*/  LEA R10, P1, R4, UR6, 0x2 ;  /* 0x00000006040a7c11 */ /* 0x001fc8000f8210ff */
[----:B------:R-:W-:Y:S02]  /*0960*/  IADD3 R10, P0, PT, R10, 0x8, RZ ;  /* 0x000000080a0a7810 */ /* 0x000fe40007f1e0ff */
[----:B------:R-:W-:-:S05]  /*0970*/  LEA.HI.X R11, R4, UR7, R3, 0x2, P1 ;  /* 0x00000007040b7c11 */ /* 0x000fca00088f1403 */
[----:B------:R-:W-:-:S07]  /*0980*/  IMAD.X R11, RZ, RZ, R11, P0 ;  /* 0x000000ffff0b7224 */ /* 0x000fce00000e060b */
.L_x_82:
[----:B------:R-:W2:Y:S01]  /*0990*/  LDG.E R5, desc[UR12][R10.64+-0x8] ;  /* 0xfffff80c0a057981 */ /* 0x000ea2000c1e1900 */
[----:B------:R-:W-:Y:S01]  /*09a0*/  BSSY.RECONVERGENT B0, `(.L_x_67) ;  /* 0x0000007000007945 */ /* 0x000fe20003800200 */
[----:B------:R-:W-:Y:S01]  /*09b0*/  MOV R6, 0xa10 ;  /* 0x00000a1000067802 */ /* 0x000fe20000000f00 */
[----:B--2---:R-:W-:-:S04]  /*09c0*/  FADD R8, R5, -R0 ;  /* 0x8000000005087221 */ /* 0x004fc80000000000 */
[----:B0-----:R-:W0:Y:S02]  /*09d0*/  F2F.F64.F32 R32, R8 ;  /* 0x0000000800207310 */ /* 0x001e240000201800 */
[----:B0-----:R-:W-:-:S10]  /*09e0*/  DADD R14, -RZ, |R32| ;  /* 0x00000000ff0e7229 */ /* 0x001fd40000000520 */
[----:B-1----:R-:W-:-:S07]  /*09f0*/  IMAD.MOV.U32 R5, RZ, RZ, R15 ;  /* 0x000000ffff057224 */ /* 0x002fce00078e000f */
[----:B------:R-:W-:Y:S05]  /*0a00*/  CALL.REL.NOINC `($_Z15layerNormKernelPfS_iiiS_S_$__internal_accurate_pow) ;  /* 0x0000002400847944 */ /* 0x000fea0003c00000 */
[----:B------:R-:W-:Y:S05]  /*0a10*/  BSYNC.RECONVERGENT B0 ;  /* 0x0000000000007941 */ /* 0x000fea0003800200 */
.L_x_67:
[----:B------:R-:W2:Y:S01]  /*0a20*/  LDG.E R7, desc[UR12][R10.64+-0x4] ;  /* 0xfffffc0c0a077981 */ /* 0x000ea2000c1e1900 */
[----:B------:R-:W-:Y:S01]  /*0a30*/  DADD R14, R32, 2 ;  /* 0x40000000200e7429 */ /* 0x000fe20000000000 */
[----:B------:R0:W1:Y:S01]  /*0a40*/  F2F.F64.F32 R18, R9 ;  /* 0x0000000900127310 */ /* 0x0000620000201800 */
[C---:B------:R-:W-:Y:S01]  /*0a50*/  FSETP.NEU.AND P0, PT, R8.reuse, RZ, PT ;  /* 0x000000ff0800720b */ /* 0x040fe20003f0d000 */
[----:B------:R-:W-:Y:S01]  /*0a60*/  BSSY.RECONVERGENT B0, `(.L_x_68) ;  /* 0x000000f000007945 */ /* 0x000fe20003800200 */
[----:B------:R-:W-:-:S06]  /*0a70*/  FSETP.NEU.AND P2, PT, R8, 1, PT ;  /* 0x3f8000000800780b */ /* 0x000fcc0003f4d000 */
[----:B------:R-:W-:Y:S02]  /*0a80*/  LOP3.LUT R14, R15, 0x7ff00000, RZ, 0xc0, !PT ;  /* 0x7ff000000f0e7812 */ /* 0x000fe400078ec0ff */
[----:B------:R-:W-:Y:S02]  /*0a90*/  FSEL R15, R16, RZ, P0 ;  /* 0x000000ff100f7208 */ /* 0x000fe40000000000 */
[----:B------:R-:W-:Y:S02]  /*0aa0*/  ISETP.NE.AND P1, PT, R14, 0x7ff00000, PT ;  /* 0x7ff000000e00780c */ /* 0x000fe40003f25270 */
[----:B------:R-:W-:Y:S01]  /*0ab0*/  FSEL R14, R5, RZ, P0 ;  /* 0x000000ff050e7208 */ /* 0x000fe20000000000 */
[----:B--2---:R-:W-:-:S04]  /*0ac0*/  FADD R7, R7, -R0 ;  /* 0x8000000007077221 */ /* 0x004fc80000000000 */
[----:B------:R0:W2:Y:S06]  /*0ad0*/  F2F.F64.F32 R30, R7 ;  /* 0x00000007001e7310 */ /* 0x0000ac0000201800 */
[----:B-1----:R-:W-:Y:S05]  /*0ae0*/  @P1 BRA `(.L_x_69) ;  /* 0x0000000000181947 */ /* 0x002fea0003800000 */
[----:B------:R-:W-:-:S13]  /*0af0*/  FSETP.NAN.AND P0, PT, R8, R8, PT ;  /* 0x000000080800720b */ /* 0x000fda0003f08000 */
[----:B------:R-:W-:Y:S01]  /*0b00*/  @P0 DADD R14, R32, 2 ;  /* 0x40000000200e0429 */ /* 0x000fe20000000000 */
[----:B------:R-:W-:Y:S10]  /*0b10*/  @P0 BRA `(.L_x_69) ;  /* 0x00000000000c0947 */ /* 0x000ff40003800000 */
[----:B------:R-:W-:-:S14]  /*0b20*/  DSETP.NEU.AND P0, PT, |R32|, +INF , PT ;  /* 0x7ff000002000742a */ /* 0x000fdc0003f0d200 */
[----:B------:R-:W-:Y:S01]  /*0b30*/  @!P0 MOV R14, 0x0 ;  /* 0x00000000000e8802 */ /* 0x000fe20000000f00 */
[----:B------:R-:W-:-:S07]  /*0b40*/  @!P0 IMAD.MOV.U32 R15, RZ, RZ, 0x7ff00000 ;  /* 0x7ff00000ff0f8424 */ /* 0x000fce00078e00ff */
.L_x_69:
[----:B------:R-:W-:Y:S05]  /*0b50*/  BSYNC.RECONVERGENT B0 ;  /* 0x0000000000007941 */ /* 0x000fea0003800200 */
.L_x_68:
[----:B------:R-:W-:Y:S01]  /*0b60*/  FSEL R8, R14, RZ, P2 ;  /* 0x000000ff0e087208 */ /* 0x000fe20001000000 */
[----:B------:R-:W-:Y:S01]  /*0b70*/  BSSY.RECONVERGENT B0, `(.L_x_70) ;  /* 0x0000008000007945 */ /* 0x000fe20003800200 */
[----:B0-----:R-:W-:Y:S01]  /*0b80*/  FSEL R9, R15, 1.875, P2 ;  /* 0x3ff000000f097808 */ /* 0x001fe20001000000 */
[----:B--2---:R-:W-:Y:S01]  /*0b90*/  DADD R14, -RZ, |R30| ;  /* 0x00000000ff0e7229 */ /* 0x004fe2000000051e */
[----:B------:R-:W-:-:S04]  /*0ba0*/  MOV R6, 0xbf0 ;  /* 0x00000bf000067802 */ /* 0x000fc80000000f00 */
[----:B------:R-:W-:-:S05]  /*0bb0*/  DADD R18, R18, R8 ;  /* 0x0000000012127229 */ /* 0x000fca0000000008 */
[----:B------:R-:W-:Y:S01]  /*0bc0*/  IMAD.MOV.U32 R5, RZ, RZ, R15 ;  /* 0x000000ffff057224 */ /* 0x000fe200078e000f */
[----:B------:R0:W1:Y:S06]  /*0bd0*/  F2F.F32.F64 R9, R18 ;  /* 0x0000001200097310 */ /* 0x00006c0000301000 */
[----:B01----:R-:W-:Y:S05]  /*0be0*/  CALL.REL.NOINC `($_Z15layerNormKernelPfS_iiiS_S_$__internal_accurate_pow) ;  /* 0x00000024000c7944 */ /* 0x003fea0003c00000 */
[----:B------:R-:W-:Y:S05]  /*0bf0*/  BSYNC.RECONVERGENT B0 ;  /* 0x0000000000007941 */ /* 0x000fea0003800200 */
.L_x_70:
[----:B------:R-:W-:Y:S01]  /*0c00*/  DADD R14, R30, 2 ;  /* 0x400000001e0e7429 */ /* 0x000fe20000000000 */
[----:B------:R-:W-:Y:S01]  /*0c10*/  FSETP.NEU.AND P0, PT, R7, RZ, PT ;  /* 0x000000ff0700720b */ /* 0x000fe20003f0d000 */
[----:B------:R-:W-:Y:S08]  /*0c20*/  BSSY.RECONVERGENT B0, `(.L_x_71) ;  /* 0x000000e000007945 */ /* 0x000ff00003800200 */
[----:B------:R-:W-:-:S02]  /*0c30*/  LOP3.LUT R14, R15, 0x7ff00000, RZ, 0xc0, !PT ;  /* 0x7ff000000f0e7812 */ /* 0x000fc400078ec0ff */
[----:B------:R-:W-:Y:S02]  /*0c40*/  FSEL R15, R16, RZ, P0 ;  /* 0x000000ff100f7208 */ /* 0x000fe40000000000 */
[----:B------:R-:W-:Y:S02]  /*0c50*/  ISETP.NE.AND P1, PT, R14, 0x7ff00000, PT ;  /* 0x7ff000000e00780c */ /* 0x000fe40003f25270 */
[----:B------:R-:W-:-:S11]  /*0c60*/  FSEL R14, R5, RZ, P0 ;  /* 0x000000ff050e7208 */ /* 0x000fd60000000000 */
[----:B------:R-:W-:Y:S05]  /*0c70*/  @P1 BRA `(.L_x_72) ;  /* 0x0000000000201947 */ /* 0x000fea0003800000 */
[----:B------:R-:W-:-:S13]  /*0c80*/  FSETP.NAN.AND P0, PT, R7, R7, PT ;  /* 0x000000070700720b */ /* 0x000fda0003f08000 */
[----:B------:R-:W-:Y:S05]  /*0c90*/  @P0 BRA `(.L_x_73) ;  /* 0x0000000000140947 */ /* 0x000fea0003800000 */
[----:B------:R-:W-:-:S14]  /*0ca0*/  DSETP.NEU.AND P0, PT, |R30|, +INF , PT ;  /* 0x7ff000001e00742a */ /* 0x000fdc0003f0d200 */
[----:B------:R-:W-:Y:S05]  /*0cb0*/  @P0 BRA `(.L_x_72) ;  /* 0x0000000000100947 */ /* 0x000fea0003800000 */
[----:B------:R-:W-:Y:S01]  /*0cc0*/  IMAD.MOV.U32 R14, RZ, RZ, 0x0 ;  /* 0x00000000ff0e7424 */ /* 0x000fe200078e00ff */
[----:B------:R-:W-:Y:S01]  /*0cd0*/  MOV R15, 0x7ff00000 ;  /* 0x7ff00000000f7802 */ /* 0x000fe20000000f00 */
[----:B------:R-:W-:Y:S06]  /*0ce0*/  BRA `(.L_x_72) ;  /* 0x0000000000047947 */ /* 0x000fec0003800000 */
.L_x_73:
[----:B------:R-:W-:-:S11]  /*0cf0*/  DADD R14, R30, 2 ;  /* 0x400000001e0e7429 */ /* 0x000fd60000000000 */
.L_x_72:
[----:B------:R-:W-:Y:S05]  /*0d00*/  BSYNC.RECONVERGENT B0 ;  /* 0x0000000000007941 */ /* 0x000fea0003800200 */
.L_x_71:
[----:B------:R-:W2:Y:S01]  /*0d10*/  LDG.E R5, desc[UR12][R10.64] ;  /* 0x0000000c0a057981 */ /* 0x000ea2000c1e1900 */
[----:B------:R-:W0:Y:S01]  /*0d20*/  F2F.F64.F32 R16, R9 ;  /* 0x0000000900107310 */ /* 0x000e220000201800 */
[----:B------:R-:W-:Y:S01]  /*0d30*/  FSETP.NEU.AND P0, PT, R7, 1, PT ;  /* 0x3f8000000700780b */ /* 0x000fe20003f0d000 */
[----:B------:R-:W-:Y:S03]  /*0d40*/  BSSY.RECONVERGENT B0, `(.L_x_74) ;  /* 0x000000b000007945 */ /* 0x000fe60003800200 */
[----:B------:R-:W-:Y:S02]  /*0d50*/  FSEL R6, R14, RZ, P0 ;  /* 0x000000ff0e067208 */ /* 0x000fe40000000000 */
[----:B------:R-:W-:-:S06]  /*0d60*/  FSEL R7, R15, 1.875, P0 ;  /* 0x3ff000000f077808 */ /* 0x000fcc0000000000 */
[----:B0-----:R-:W-:Y:S01]  /*0d70*/  DADD R16, R16, R6 ;  /* 0x0000000010107229 */ /* 0x001fe20000000006 */
[----:B------:R-:W-:-:S05]  /*0d80*/  MOV R6, 0xdf0 ;  /* 0x00000df000067802 */ /* 0x000fca0000000f00 */
[----:B------:R-:W-:Y:S01]  /*0d90*/  F2F.F32.F64 R7, R16 ;  /* 0x0000001000077310 */ /* 0x000fe20000301000 */
[----:B--2---:R-:W-:-:S07]  /*0da0*/  FADD R8, R5, -R0 ;  /* 0x8000000005087221 */ /* 0x004fce0000000000 */
[----:B------:R-:W0:Y:S02]  /*0db0*/  F2F.F64.F32 R30, R8 ;  /* 0x00000008001e7310 */ /* 0x000e240000201800 */
[----:B0-----:R-:W-:-:S10]  /*0dc0*/  DADD R14, -RZ, |R30| ;  /* 0x00000000ff0e7229 */ /* 0x001fd4000000051e */
[----:B------:R-:W-:-:S07]  /*0dd0*/  IMAD.MOV.U32 R5, RZ, RZ, R15 ;  /* 0x000000ffff057224 */ /* 0x000fce00078e000f */
[----:B------:R-:W-:Y:S05]  /*0de0*/  CALL.REL.NOINC `($_Z15layerNormKernelPfS_iiiS_S_$__internal_accurate_pow) ;  /* 0x00000020008c7944 */ /* 0x000fea0003c00000 */
[----:B------:R-:W-:Y:S05]  /*0df0*/  BSYNC.RECONVERGENT B0 ;  /* 0x0000000000007941 */ /* 0x000fea0003800200 */
.L_x_74:
        /* <DEDUP_REMOVED lines=12> */
[----:B------:R-:W-:Y:S02]  /*0ec0*/  IMAD.MOV.U32 R14, RZ, RZ, 0x0 ;  /* 0x00000000ff0e7424 */ /* 0x000fe400078e00ff */
[----:B------:R-:W-:Y:S01]  /*0ed0*/  IMAD.MOV.U32 R15, RZ, RZ, 0x7ff00000 ;  /* 0x7ff00000ff0f7424 */ /* 0x000fe200078e00ff */
[----:B------:R-:W-:Y:S06]  /*0ee0*/  BRA `(.L_x_76) ;  /* 0x0000000000047947 */ /* 0x000fec0003800000 */
.L_x_77:
[----:B------:R-:W-:-:S11]  /*0ef0*/  DADD R14, R30, 2 ;  /* 0x400000001e0e7429 */ /* 0x000fd60000000000 */
.L_x_76:
[----:B------:R-:W-:Y:S05]  /*0f00*/  BSYNC.RECONVERGENT B0 ;  /* 0x0000000000007941 */ /* 0x000fea0003800200 */
.L_x_75:
        /* <DEDUP_REMOVED lines=12> */
[----:B------:R-:W-:-:S07]  /*0fd0*/  MOV R5, R15 ;  /* 0x0000000f00057202 */ /* 0x000fce0000000f00 */
[----:B------:R-:W-:Y:S05]  /*0fe0*/  CALL.REL.NOINC `($_Z15layerNormKernelPfS_iiiS_S_$__internal_accurate_pow) ;  /* 0x00000020000c7944 */ /* 0x000fea0003c00000 */
[----:B------:R-:W-:Y:S05]  /*0ff0*/  BSYNC.RECONVERGENT B0 ;  /* 0x0000000000007941 */ /* 0x000fea0003800200 */
.L_x_78:
        /* <DEDUP_REMOVED lines=15> */
.L_x_81:
[----:B------:R-:W-:-:S11]  /*10f0*/  DADD R6, R30, 2 ;  /* 0x400000001e067429 */ /* 0x000fd60000000000 */
.L_x_80:
[----:B------:R-:W-:Y:S05]  /*1100*/  BSYNC.RECONVERGENT B0 ;  /* 0x0000000000007941 */ /* 0x000fea0003800200 */
.L_x_79:
[----:B------:R-:W0:Y:S01]  /*1110*/  F2F.F64.F32 R14, R8 ;  /* 0x00000008000e7310 */ /* 0x000e220000201800 */
[----:B------:R-:W-:Y:S01]  /*1120*/  FSETP.NEU.AND P0, PT, R9, 1, PT ;  /* 0x3f8000000900780b */ /* 0x000fe20003f0d000 */
[----:B------:R-:W-:-:S03]  /*1130*/  UIADD3 UR4, UPT, UPT, UR4, 0x4, URZ ;  /* 0x0000000404047890 */ /* 0x000fc6000fffe0ff */
[----:B------:R-:W-:Y:S01]  /*1140*/  FSEL R6, R6, RZ, P0 ;  /* 0x000000ff06067208 */ /* 0x000fe20000000000 */
[----:B------:R-:W-:Y:S01]  /*1150*/  UISETP.NE.AND UP0, UPT, UR4, URZ, UPT ;  /* 0x000000ff0400728c */ /* 0x000fe2000bf05270 */
[----:B------:R-:W-:Y:S02]  /*1160*/  FSEL R7, R7, 1.875, P0 ;  /* 0x3ff0000007077808 */ /* 0x000fe40000000000 */
[----:B------:R-:W-:-:S05]  /*1170*/  IADD3 R10, P0, PT, R10, 0x10, RZ ;  /* 0x000000100a0a7810 */ /* 0x000fca0007f1e0ff */
[----:B------:R-:W-:Y:S01]  /*1180*/  IMAD.X R11, RZ, RZ, R11, P0 ;  /* 0x000000ffff0b7224 */ /* 0x000fe200000e060b */
[----:B0-----:R-:W-:-:S06]  /*1190*/  DADD R14, R14, R6 ;  /* 0x000000000e0e7229 */ /* 0x001fcc0000000006 */
[----:B------:R0:W1:Y:S01]  /*11a0*/  F2F.F32.F64 R9, R14 ;  /* 0x0000000e00097310 */ /* 0x0000620000301000 */
[----:B------:R-:W-:Y:S05]  /*11b0*/  BRA.U UP0, `(.L_x_82) ;  /* 0xfffffff500f47547 */ /* 0x000fea000b83ffff */
[----:B------:R-:W2:Y:S02]  /*11c0*/  LDCU UR4, c[0x0][0x398] ;  /* 0x00007300ff0477ac */ /* 0x000ea40008000800 */
[----:B--2---:R-:W-:-:S06]  /*11d0*/  ULOP3.LUT UR5, UR4, 0x7ffffffc, URZ, 0xc0, !UPT ;  /* 0x7ffffffc04057892 */ /* 0x004fcc000f8ec0ff */
[----:B------:R-:W-:-:S07]  /*11e0*/  MOV R5, UR5 ;  /* 0x0000000500057c02 */ /* 0x000fce0008000f00 */
.L_x_66:
[----:B------:R-:W-:-:S09]  /*11f0*/  ULOP3.LUT UP0, UR4, UR4, 0x3, URZ, 0xc0, !UPT ;  /* 0x0000000304047892 */ /* 0x000fd2000f80c0ff */
[----:B------:R-:W-:Y:S05]  /*1200*/  BRA.U !UP0, `(.L_x_65) ;  /* 0x0000000108b47547 */ /* 0x000fea000b800000 */
[----:B------:R-:W2:Y:S01]  /*1210*/  LDCU.64 UR6, c[0x0][0x380] ;  /* 0x00007000ff0677ac */ /* 0x000ea20008000a00 */
[C---:B------:R-:W-:Y:S01]  /*1220*/  SHF.L.U64.HI R7, R4.reuse, 0x2, R3 ;  /* 0x0000000204077819 */ /* 0x040fe20000010203 */
[----:B------:R-:W-:Y:S01]  /*1230*/  IMAD.SHL.U32 R6, R4, 0x4, RZ ;  /* 0x0000000404067824 */ /* 0x000fe200078e00ff */
[----:B------:R-:W-:-:S03]  /*1240*/  UIADD3 UR4, UPT, UPT, -UR4, URZ, URZ ;  /* 0x000000ff04047290 */ /* 0x000fc6000fffe1ff */
[----:B------:R-:W-:-:S03]  /*1250*/  IMAD.WIDE.U32 R6, R5, 0x4, R6 ;  /* 0x0000000405067825 */ /* 0x000fc600078e0006 */
[----:B--2---:R-:W-:-:S04]  /*1260*/  IADD3 R8, P0, PT, R6, UR6, RZ ;  /* 0x0000000606087c10 */ /* 0x004fc8000ff1e0ff */
[----:B------:R-:W-:-:S09]  /*1270*/  IADD3.X R7, PT, PT, R7, UR7, RZ, P0, !PT ;  /* 0x0000000707077c10 */ /* 0x000fd200087fe4ff */
.L_x_87:
[----:B------:R-:W-:-:S05]  /*1280*/  IMAD.MOV.U32 R6, RZ, RZ, R8 ;  /* 0x000000ffff067224 */ /* 0x000fca00078e0008 */
[----:B--23--:R2:W3:Y:S01]  /*1290*/  LDG.E R5, desc[UR12][R6.64] ;  /* 0x0000000c06057981 */ /* 0x00c4e2000c1e1900 */
[----:B------:R-:W-:Y:S01]  /*12a0*/  BSSY.RECONVERGENT B0, `(.L_x_83) ;  /* 0x0000007000007945 */ /* 0x000fe20003800200 */
[----:B--2---:R-:W-:Y:S01]  /*12b0*/  MOV R6, 0x1310 ;  /* 0x0000131000067802 */ /* 0x004fe20000000f00 */
[----:B---3--:R-:W-:-:S04]  /*12c0*/  FADD R10, R5, -R0 ;  /* 0x80000000050a7221 */ /* 0x008fc80000000000 */
[----:B------:R-:W0:Y:S02]  /*12d0*/  F2F.F64.F32 R30, R10 ;  /* 0x0000000a001e7310 */ /* 0x000e240000201800 */
[----:B0-----:R-:W-:-:S10]  /*12e0*/  DADD R14, -RZ, |R30| ;  /* 0x00000000ff0e7229 */ /* 0x001fd4000000051e */
[----:B------:R-:W-:-:S07]  /*12f0*/  IMAD.MOV.U32 R5, RZ, RZ, R15 ;  /* 0x000000ffff057224 */ /* 0x000fce00078e000f */
[----:B-1----:R-:W-:Y:S05]  /*1300*/  CALL.REL.NOINC `($_Z15layerNormKernelPfS_iiiS_S_$__internal_accurate_pow) ;  /* 0x0000001c00447944 */ /* 0x002fea0003c00000 */
[----:B------:R-:W-:Y:S05]  /*1310*/  BSYNC.RECONVERGENT B0 ;  /* 0x0000000000007941 */ /* 0x000fea0003800200 */
.L_x_83:
        /* <DEDUP_REMOVED lines=12> */
[----:B------:R-:W-:Y:S01]  /*13e0*/  MOV R14, 0x0 ;  /* 0x00000000000e7802 */ /* 0x000fe20000000f00 */
[----:B------:R-:W-:Y:S01]  /*13f0*/  IMAD.MOV.U32 R15, RZ, RZ, 0x7ff00000 ;  /* 0x7ff00000ff0f7424 */ /* 0x000fe200078e00ff */
[----:B------:R-:W-:Y:S06]  /*1400*/  BRA `(.L_x_85) ;  /* 0x0000000000047947 */ /* 0x000fec0003800000 */
.L_x_86:
[----:B------:R-:W-:-:S11]  /*1410*/  DADD R14, R30, 2 ;  /* 0x400000001e0e7429 */ /* 0x000fd60000000000 */
.L_x_85:
[----:B------:R-:W-:Y:S05]  /*1420*/  BSYNC.RECONVERGENT B0 ;  /* 0x0000000000007941 */ /* 0x000fea0003800200 */
.L_x_84:
        /* <DEDUP_REMOVED lines=9> */
[----:B------:R2:W3:Y:S01]  /*14c0*/  F2F.F32.F64 R9, R16 ;  /* 0x0000001000097310 */ /* 0x0004e20000301000 */
[----:B------:R-:W-:Y:S05]  /*14d0*/  BRA.U UP0, `(.L_x_87) ;  /* 0xfffffffd00687547 */ /* 0x000fea000b83ffff */
.L_x_65:
[----:B------:R-:W4:Y:S01]  /*14e0*/  MUFU.RCP R5, R2 ;  /* 0x0000000200057308 */ /* 0x000f220000001000 */
[----:B------:R-:W5:Y:S01]  /*14f0*/  LDC R7, c[0x0][0x398] ;  /* 0x0000e600ff077b82 */ /* 0x000f620000000800 */
[----:B------:R-:W-:Y:S06]  /*1500*/  BSSY.RECONVERGENT B0, `(.L_x_88) ;  /* 0x000000c000007945 */ /* 0x000fec0003800200 */
[----:B-1-3--:R-:W1:Y:S01]  /*1510*/  FCHK P0, R9, R2 ;  /* 0x0000000209007302 */ /* 0x00ae620000000000 */
[----:B----4-:R-:W-:-:S04]  /*1520*/  FFMA R6, -R2, R5, 1 ;  /* 0x3f80000002067423 */ /* 0x010fc80000000105 */
[----:B------:R-:W-:-:S04]  /*1530*/  FFMA R6, R5, R6, R5 ;  /* 0x0000000605067223 */ /* 0x000fc80000000005 */
[----:B------:R-:W-:Y:S01]  /*1540*/  FFMA R5, R6, R9, RZ ;  /* 0x0000000906057223 */ /* 0x000fe200000000ff */
[----:B-----5:R-:W-:-:S03]  /*1550*/  ISETP.GE.AND P2, PT, R7, 0x1, PT ;  /* 0x000000010700780c */ /* 0x020fc60003f46270 */
[----:B------:R-:W-:-:S04]  /*1560*/  FFMA R8, -R2, R5, R9 ;  /* 0x0000000502087223 */ /* 0x000fc80000000109 */
[----:B------:R-:W-:Y:S01]  /*1570*/  FFMA R5, R6, R8, R5 ;  /* 0x0000000806057223 */ /* 0x000fe20000000005 */
[----:B-1----:R-:W-:Y:S06]  /*1580*/  @!P0 BRA `(.L_x_89) ;  /* 0x00000000000c8947 */ /* 0x002fec0003800000 */
[----:B------:R-:W-:-:S07]  /*1590*/  MOV R6, 0x15b0 ;  /* 0x000015b000067802 */ /* 0x000fce0000000f00 */
[----:B0-2---:R-:W-:Y:S05]  /*15a0*/  CALL.REL.NOINC `($__internal_3_$__cuda_sm3x_div_rn_noftz_f32_slowpath) ;  /* 0x0000001400007944 */ /* 0x005fea0003c00000 */
[----:B------:R-:W-:-:S07]  /*15b0*/  IMAD.MOV.U32 R5, RZ, RZ, R9 ;  /* 0x000000ffff057224 */ /* 0x000fce00078e0009 */
.L_x_89:
[----:B------:R-:W-:Y:S05]  /*15c0*/  BSYNC.RECONVERGENT B0 ;  /* 0x0000000000007941 */ /* 0x000fea0003800200 */
.L_x_88:
[----:B------:R-:W0:Y:S01]  /*15d0*/  F2F.F64.F32 R6, R5 ;  /* 0x0000000500067310 */ /* 0x000e220000201800 */
[----:B------:R-:W-:Y:S01]  /*15e0*/  UMOV UR4, 0x88e368f1 ;  /* 0x88e368f100047882 */ /* 0x000fe20000000000 */
[----:B------:R-:W-:Y:S01]  /*15f0*/  UMOV UR5, 0x3ee4f8b5 ;  /* 0x3ee4f8b500057882 */ /* 0x000fe20000000000 */
[----:B------:R-:W-:Y:S01]  /*1600*/  IMAD.MOV.U32 R10, RZ, RZ, 0x0 ;  /* 0x00000000ff0a7424 */ /* 0x000fe200078e00ff */
[----:B------:R-:W-:Y:S01]  /*1610*/  BSSY.RECONVERGENT B0, `(.L_x_90) ;  /* 0x0000015000007945 */ /* 0x000fe20003800200 */
[----:B------:R-:W-:Y:S01]  /*1620*/  IMAD.MOV.U32 R11, RZ, RZ, 0x3fd80000 ;  /* 0x3fd80000ff0b7424 */ /* 0x000fe200078e00ff */
[----:B0-----:R-:W-:-:S06]  /*1630*/  DADD R14, R6, UR4 ;  /* 0x00000004060e7e29 */ /* 0x001fcc0008000000 */
[----:B------:R-:W0:Y:S04]  /*1640*/  MUFU.RSQ64H R9, R15 ;  /* 0x0000000f00097308 */ /* 0x000e280000001c00 */
[----:B------:R-:W-:-:S04]  /*1650*/  IADD3 R8, PT, PT, R15, -0x3500000, RZ ;  /* 0xfcb000000f087810 */ /* 0x000fc80007ffe0ff */
[----:B------:R-:W-:Y:S02]  /*1660*/  ISETP.GE.U32.AND P0, PT, R8, 0x7ca00000, PT ;  /* 0x7ca000000800780c */ /* 0x000fe40003f06070 */
[----:B0-----:R-:W-:-:S08]  /*1670*/  DMUL R6, R8, R8 ;  /* 0x0000000808067228 */ /* 0x001fd00000000000 */
[----:B------:R-:W-:-:S08]  /*1680*/  DFMA R6, R14, -R6, 1 ;  /* 0x3ff000000e06742b */ /* 0x000fd00000000806 */
[----:B------:R-:W-:Y:S02]  /*1690*/  DFMA R10, R6, R10, 0.5 ;  /* 0x3fe00000060a742b */ /* 0x000fe4000000000a */
[----:B------:R-:W-:-:S08]  /*16a0*/  DMUL R6, R8, R6 ;  /* 0x0000000608067228 */ /* 0x000fd00000000000 */
[----:B--2---:R-:W-:-:S08]  /*16b0*/  DFMA R16, R10, R6, R8 ;  /* 0x000000060a10722b */ /* 0x004fd00000000008 */
[----:B------:R-:W-:Y:S02]  /*16c0*/  DMUL R18, R14, R16 ;  /* 0x000000100e127228 */ /* 0x000fe40000000000 */
[----:B------:R-:W-:Y:S01]  /*16d0*/  VIADD R11, R17, 0xfff00000 ;  /* 0xfff00000110b7836 */ /* 0x000fe20000000000 */
[----:B------:R-:W-:-:S05]  /*16e0*/  MOV R10, R16 ;  /* 0x00000010000a7202 */ /* 0x000fca0000000f00 */
[----:B------:R-:W-:-:S08]  /*16f0*/  DFMA R20, R18, -R18, R14 ;  /* 0x800000121214722b */ /* 0x000fd0000000000e */
[----:B------:R-:W-:Y:S01]  /*1700*/  DFMA R6, R20, R10, R18 ;  /* 0x0000000a1406722b */ /* 0x000fe20000000012 */
[----:B------:R-:W-:Y:S10]  /*1710*/  @!P0 BRA `(.L_x_91) ;  /* 0x0000000000108947 */ /* 0x000ff40003800000 */
[----:B------:R-:W-:-:S07]  /*1720*/  MOV R2, 0x1740 ;  /* 0x0000174000027802 */ /* 0x000fce0000000f00 */
[----:B------:R-:W-:Y:S05]  /*1730*/  CALL.REL.NOINC `($__internal_2_$__cuda_sm20_dsqrt_rn_f64_mediumpath_v1) ;  /* 0x0000000c00e07944 */ /* 0x000fea0003c00000 */
[----:B------:R-:W-:Y:S02]  /*1740*/  IMAD.MOV.U32 R6, RZ, RZ, R5 ;  /* 0x000000ffff067224 */ /* 0x000fe400078e0005 */
[----:B------:R-:W-:-:S07]  /*1750*/  IMAD.MOV.U32 R7, RZ, RZ, R8 ;  /* 0x000000ffff077224 */ /* 0x000fce00078e0008 */
.L_x_91:
[----:B------:R-:W-:Y:S05]  /*1760*/  BSYNC.RECONVERGENT B0 ;  /* 0x0000000000007941 */ /* 0x000fea0003800200 */
.L_x_90:
[----:B------:R-:W0:Y:S01]  /*1770*/  MUFU.RCP64H R9, R7 ;  /* 0x0000000700097308 */ /* 0x000e220000001800 */
[----:B------:R-:W-:Y:S01]  /*1780*/  VIADD R8, R7, 0x300402 ;  /* 0x0030040207087836 */ /* 0x000fe20000000000 */
[----:B------:R-:W-:Y:S04]  /*1790*/  BSSY.RECONVERGENT B0, `(.L_x_92) ;  /* 0x000000c000007945 */ /* 0x000fe80003800200 */
[----:B------:R-:W-:Y:S01]  /*17a0*/  FSETP.GEU.AND P0, PT, |R8|, 5.8789094863358348022e-39, PT ;  /* 0x004004020800780b */ /* 0x000fe20003f0e200 */
[----:B0-----:R-:W-:-:S08]  /*17b0*/  DFMA R10, R8, -R6, 1 ;  /* 0x3ff00000080a742b */ /* 0x001fd00000000806 */
[----:B------:R-:W-:-:S08]  /*17c0*/  DFMA R10, R10, R10, R10 ;  /* 0x0000000a0a0a722b */ /* 0x000fd0000000000a */
[----:B------:R-:W-:-:S08]  /*17d0*/  DFMA R10, R8, R10, R8 ;  /* 0x0000000a080a722b */ /* 0x000fd00000000008 */
[----:B------:R-:W-:-:S08]  /*17e0*/  DFMA R14, R10, -R6, 1 ;  /* 0x3ff000000a0e742b */ /* 0x000fd00000000806 */
[----:B------:R-:W-:Y:S01]  /*17f0*/  DFMA R10, R10, R14, R10 ;  /* 0x0000000e0a0a722b */ /* 0x000fe2000000000a */
[----:B------:R-:W-:Y:S10]  /*1800*/  @P0 BRA `(.L_x_93) ;  /* 0x0000000000100947 */ /* 0x000ff40003800000 */
[----:B------:R-:W-:-:S04]  /*1810*/  LOP3.LUT R2, R7, 0x7fffffff, RZ, 0xc0, !PT ;  /* 0x7fffffff07027812 */ /* 0x000fc800078ec0ff */
[----:B------:R-:W-:Y:S02]  /*1820*/  IADD3 R10, PT, PT, R2, -0x100000, RZ ;  /* 0xfff00000020a7810 */ /* 0x000fe40007ffe0ff */
[----:B------:R-:W-:-:S07]  /*1830*/  MOV R2, 0x1850 ;  /* 0x0000185000027802 */ /* 0x000fce0000000f00 */
[----:B------:R-:W-:Y:S05]  /*1840*/  CALL.REL.NOINC `($__internal_1_$__cuda_sm20_dblrcp_rn_slowpath_v3) ;  /* 0x0000000800f47944 */ /* 0x000fea0003c00000 */
.L_x_93:
[----:B------:R-:W-:Y:S05]  /*1850*/  BSYNC.RECONVERGENT B0 ;  /* 0x0000000000007941 */ /* 0x000fea0003800200 */
.L_x_92:
[----:B------:R-:W-:Y:S05]  /*1860*/  @!P2 EXIT ;  /* 0x000000000000a94d */ /* 0x000fea0003800000 */
[----:B------:R-:W0:Y:S01]  /*1870*/  LDC R6, c[0x0][0x398] ;  /* 0x0000e600ff067b82 */ /* 0x000e220000000800 */
[----:B------:R1:W2:Y:S01]  /*1880*/  F2F.F32.F64 R2, R10 ;  /* 0x0000000a00027310 */ /* 0x0002a20000301000 */
[----:B------:R-:W-:Y:S01]  /*1890*/  IMAD.MOV.U32 R5, RZ, RZ, RZ ;  /* 0x000000ffff057224 */ /* 0x000fe200078e00ff */
[C---:B0-----:R-:W-:Y:S02]  /*18a0*/  ISETP.GE.U32.AND P1, PT, R6.reuse, 0x8, PT ;  /* 0x000000080600780c */ /* 0x041fe40003f26070 */
[----:B------:R-:W-:-:S04]  /*18b0*/  LOP3.LUT R22, R6, 0x7, RZ, 0xc0, !PT ;  /* 0x0000000706167812 */ /* 0x000fc800078ec0ff */
[----:B------:R-:W-:-:S07]  /*18c0*/  ISETP.NE.AND P0, PT, R22, RZ, PT ;  /* 0x000000ff1600720c */ /* 0x000fce0003f05270 */
[----:B-12---:R-:W-:Y:S06]  /*18d0*/  @!P1 BRA `(.L_x_94) ;  /* 0x00000004005c9947 */ /* 0x006fec0003800000 */
[----:B------:R-:W0:Y:S01]  /*18e0*/  LDCU.128 UR8, c[0x0][0x3a0] ;  /* 0x00007400ff0877ac */ /* 0x000e220008000c00 */
[----:B------:R-:W-:Y:S02]  /*18f0*/  LEA R20, P1, R4, 0x10, 0x2 ;  /* 0x0000001004147811 */ /* 0x000fe400078210ff */
[----:B------:R-:W-:Y:S01]  /*1900*/  LOP3.LUT R5, R6, 0x7ffffff8, RZ, 0xc0, !PT ;  /* 0x7ffffff806057812 */ /* 0x000fe200078ec0ff */
[----:B------:R-:W1:Y:S01]  /*1910*/  LDCU.128 UR16, c[0x0][0x380] ;  /* 0x00007000ff1077ac */ /* 0x000e620008000c00 */
[----:B------:R-:W-:-:S03]  /*1920*/  LEA.HI.X R23, R4, RZ, R3, 0x2, P1 ;  /* 0x000000ff04177211 */ /* 0x000fc600008f1403 */
[----:B------:R-:W-:Y:S01]  /*1930*/  IMAD.MOV R7, RZ, RZ, -R5 ;  /* 0x000000ffff077224 */ /* 0x000fe200078e0a05 */
[----:B0-----:R-:W-:Y:S02]  /*1940*/  UIADD3 UR6, UP0, UPT, UR8, 0x10, URZ ;  /* 0x0000001008067890 */ /* 0x001fe4000ff1e0ff */
[----:B------:R-:W-:Y:S02]  /*1950*/  UIADD3 UR4, UP1, UPT, UR10, 0x10, URZ ;  /* 0x000000100a047890 */ /* 0x000fe4000ff3e0ff */
[----:B------:R-:W-:Y:S01]  /*1960*/  UIADD3.X UR7, UPT, UPT, URZ, UR9, URZ, UP0, !UPT ;  /* 0x00000009ff077290 */ /* 0x000fe200087fe4ff */
[C---:B-1----:R-:W-:Y:S01]  /*1970*/  IADD3 R10, P2, PT, R20.reuse, UR16, RZ ;  /* 0x00000010140a7c10 */ /* 0x042fe2000ff5e0ff */
[----:B------:R-:W-:Y:S01]  /*1980*/  UIADD3.X UR5, UPT, UPT, URZ, UR11, URZ, UP1, !UPT ;  /* 0x0000000bff057290 */ /* 0x000fe20008ffe4ff */
[----:B------:R-:W-:Y:S01]  /*1990*/  IADD3 R20, P3, PT, R20, UR18, RZ ;  /* 0x0000001214147c10 */ /* 0x000fe2000ff7e0ff */
[----:B------:R-:W-:Y:S01]  /*19a0*/  IMAD.U32 R14, RZ, RZ, UR6 ;  /* 0x00000006ff0e7e24 */ /* 0x000fe2000f8e00ff */
[C---:B------:R-:W-:Y:S01]  /*19b0*/  IADD3.X R11, PT, PT, R23.reuse, UR17, RZ, P2, !PT ;  /* 0x00000011170b7c10 */ /* 0x040fe200097fe4ff */
[----:B------:R-:W-:Y:S01]  /*19c0*/  IMAD.U32 R15, RZ, RZ, UR7 ;  /* 0x00000007ff0f7e24 */ /* 0x000fe2000f8e00ff */
[----:B------:R-:W-:Y:S01]  /*19d0*/  IADD3.X R23, PT, PT, R23, UR19, RZ, P3, !PT ;  /* 0x0000001317177c10 */ /* 0x000fe20009ffe4ff */
[----:B------:R-:W-:Y:S01]  /*19e0*/  IMAD.U32 R9, RZ, RZ, UR5 ;  /* 0x00000005ff097e24 */ /* 0x000fe2000f8e00ff */
[----:B------:R-:W-:-:S07]  /*19f0*/  MOV R8, UR4 ;  /* 0x0000000400087c02 */ /* 0x000fce0008000f00 */
.L_x_95:
[----:B0-----:R-:W2:Y:S04]  /*1a00*/  LDG.E R17, desc[UR12][R10.64+-0x10] ;  /* 0xfffff00c0a117981 */ /* 0x001ea8000c1e1900 */
[----:B------:R-:W3:Y:S04]  /*1a10*/  LDG.E R16, desc[UR12][R14.64+-0x10] ;  /* 0xfffff00c0e107981 */ /* 0x000ee8000c1e1900 */
[----:B------:R-:W3:Y:S01]  /*1a20*/  LDG.E R18, desc[UR12][R8.64+-0x10] ;  /* 0xfffff00c08127981 */ /* 0x000ee2000c1e1900 */
[----:B--2---:R-:W-:-:S04]  /*1a30*/  FADD R17, R17, -R0 ;  /* 0x8000000011117221 */ /* 0x004fc80000000000 */
[----:B------:R-:W-:-:S04]  /*1a40*/  FMUL R17, R2, R17 ;  /* 0x0000001102117220 */ /* 0x000fc80000400000 */
[----:B---3--:R-:W-:Y:S01]  /*1a50*/  FFMA R19, R17, R16, R18 ;  /* 0x0000001011137223 */ /* 0x008fe20000000012 */
[----:B------:R-:W-:Y:S01]  /*1a60*/  IMAD.MOV.U32 R16, RZ, RZ, R20 ;  /* 0x000000ffff107224 */ /* 0x000fe200078e0014 */
[----:B------:R-:W-:-:S05]  /*1a70*/  MOV R17, R23 ;  /* 0x0000001700117202 */ /* 0x000fca0000000f00 */
[----:B------:R0:W-:Y:S04]  /*1a80*/  STG.E desc[UR12][R16.64+-0x10], R19 ;  /* 0xfffff01310007986 */ /* 0x0001e8000c10190c */
[----:B------:R-:W2:Y:S04]  /*1a90*/  LDG.E R21, desc[UR12][R10.64+-0xc] ;  /* 0xfffff40c0a157981 */ /* 0x000ea8000c1e1900 */
[----:B------:R-:W3:Y:S04]  /*1aa0*/  LDG.E R18, desc[UR12][R14.64+-0xc] ;  /* 0xfffff40c0e127981 */ /* 0x000ee8000c1e1900 */
[----:B------:R-:W3:Y:S01]  /*1ab0*/  LDG.E R20, desc[UR12][R8.64+-0xc] ;  /* 0xfffff40c08147981 */ /* 0x000ee2000c1e1900 */
[----:B--2---:R-:W-:-:S04]  /*1ac0*/  FADD R21, R21, -R0 ;  /* 0x8000000015157221 */ /* 0x004fc80000000000 */
[----:B------:R-:W-:-:S04]  /*1ad0*/  FMUL R21, R2, R21 ;  /* 0x0000001502157220 */ /* 0x000fc80000400000 */
[----:B---3--:R-:W-:-:S05]  /*1ae0*/  FFMA R21, R21, R18, R20 ;  /* 0x0000001215157223 */ /* 0x008fca0000000014 */
        /* <DEDUP_REMOVED lines=8> */
[----:B0-----:R-:W3:Y:S04]  /*1b70*/  LDG.E R19, desc[UR12][R10.64+-0x4] ;  /* 0xfffffc0c0a137981 */ /* 0x001ee8000c1e1900 */
[----:B------:R-:W4:Y:S04]  /*1b80*/  LDG.E R18, desc[UR12][R14.64+-0x4] ;  /* 0xfffffc0c0e127981 */ /* 0x000f28000c1e1900 */
[----:B------:R-:W4:Y:S01]  /*1b90*/  LDG.E R20, desc[UR12][R8.64+-0x4] ;  /* 0xfffffc0c08147981 */ /* 0x000f22000c1e1900 */
[----:B---3--:R-:W-:-:S04]  /*1ba0*/  FADD R19, R19, -R0 ;  /* 0x8000000013137221 */ /* 0x008fc80000000000 */
[----:B------:R-:W-:-:S04]  /*1bb0*/  FMUL R19, R2, R19 ;  /* 0x0000001302137220 */ /* 0x000fc80000400000 */
[----:B----4-:R-:W-:-:S05]  /*1bc0*/  FFMA R19, R19, R18, R20 ;  /* 0x0000001213137223 */ /* 0x010fca0000000014 */
[----:B------:R0:W-:Y:S04]  /*1bd0*/  STG.E desc[UR12][R16.64+-0x4], R19 ;  /* 0xfffffc1310007986 */ /* 0x0001e8000c10190c */
[----:B-1----:R-:W3:Y:S04]  /*1be0*/  LDG.E R21, desc[UR12][R10.64] ;  /* 0x0000000c0a157981 */ /* 0x002ee8000c1e1900 */
[----:B------:R-:W4:Y:S04]  /*1bf0*/  LDG.E R18, desc[UR12][R14.64] ;  /* 0x0000000c0e127981 */ /* 0x000f28000c1e1900 */
[----:B------:R-:W4:Y:S01]  /*1c00*/  LDG.E R20, desc[UR12][R8.64] ;  /* 0x0000000c08147981 */ /* 0x000f22000c1e1900 */
[----:B---3--:R-:W-:-:S04]  /*1c10*/  FADD R21, R21, -R0 ;  /* 0x8000000015157221 */ /* 0x008fc80000000000 */
[----:B------:R-:W-:-:S04]  /*1c20*/  FMUL R21, R2, R21 ;  /* 0x0000001502157220 */ /* 0x000fc80000400000 */
[----:B----4-:R-:W-:-:S05]  /*1c30*/  FFMA R21, R21, R18, R20 ;  /* 0x0000001215157223 */ /* 0x010fca0000000014 */
[----:B------:R1:W-:Y:S04]  /*1c40*/  STG.E desc[UR12][R16.64], R21 ;  /* 0x0000001510007986 */ /* 0x0003e8000c10190c */
[----:B--2---:R-:W2:Y:S04]  /*1c50*/  LDG.E R23, desc[UR12][R10.64+0x4] ;  /* 0x0000040c0a177981 */ /* 0x004ea8000c1e1900 */
        /* <DEDUP_REMOVED lines=13> */
[----:B-1----:R1:W3:Y:S04]  /*1d30*/  LDG.E R21, desc[UR12][R10.64+0xc] ;  /* 0x00000c0c0a157981 */ /* 0x0022e8000c1e1900 */
[----:B------:R4:W5:Y:S04]  /*1d40*/  LDG.E R18, desc[UR12][R14.64+0xc] ;  /* 0x00000c0c0e127981 */ /* 0x000968000c1e1900 */
[----:B------:R2:W5:Y:S01]  /*1d50*/  LDG.E R20, desc[UR12][R8.64+0xc] ;  /* 0x00000c0c08147981 */ /* 0x000562000c1e1900 */
[----:B------:R-:W-:Y:S01]  /*1d60*/  VIADD R7, R7, 0x8 ;  /* 0x0000000807077836 */ /* 0x000fe20000000000 */
[----:B-1----:R-:W-:-:S04]  /*1d70*/  IADD3 R10, P2, PT, R10, 0x20, RZ ;  /* 0x000000200a0a7810 */ /* 0x002fc80007f5e0ff */
[----:B------:R-:W-:Y:S01]  /*1d80*/  ISETP.NE.AND P1, PT, R7, RZ, PT ;  /* 0x000000ff0700720c */ /* 0x000fe20003f25270 */
[----:B------:R-:W-:Y:S01]  /*1d90*/  IMAD.X R11, RZ, RZ, R11, P2 ;  /* 0x000000ffff0b7224 */ /* 0x000fe200010e060b */
[----:B----4-:R-:W-:Y:S02]  /*1da0*/  IADD3 R14, P3, PT, R14, 0x20, RZ ;  /* 0x000000200e0e7810 */ /* 0x010fe40007f7e0ff */
[----:B--2---:R-:W-:-:S03]  /*1db0*/  IADD3 R8, P4, PT, R8, 0x20, RZ ;  /* 0x0000002008087810 */ /* 0x004fc60007f9e0ff */
[----:B------:R-:W-:Y:S01]  /*1dc0*/  IMAD.X R15, RZ, RZ, R15, P3 ;  /* 0x000000ffff0f7224 */ /* 0x000fe200018e060f */
[----:B------:R-:W-:Y:S01]  /*1dd0*/  IADD3.X R9, PT, PT, RZ, R9, RZ, P4, !PT ;  /* 0x00000009ff097210 */ /* 0x000fe200027fe4ff */
[----:B---3--:R-:W-:-:S04]  /*1de0*/  FADD R21, R21, -R0 ;  /* 0x8000000015157221 */ /* 0x008fc80000000000 */
[----:B------:R-:W-:-:S04]  /*1df0*/  FMUL R21, R2, R21 ;  /* 0x0000001502157220 */ /* 0x000fc80000400000 */
[----:B-----5:R-:W-:Y:S01]  /*1e00*/  FFMA R21, R21, R18, R20 ;  /* 0x0000001215157223 */ /* 0x020fe20000000014 */
[----:B------:R-:W-:-:S04]  /*1e10*/  IADD3 R20, P5, PT, R16, 0x20, RZ ;  /* 0x0000002010147810 */ /* 0x000fc80007fbe0ff */
[----:B------:R0:W-:Y:S01]  /*1e20*/  STG.E desc[UR12][R16.64+0xc], R21 ;  /* 0x00000c1510007986 */ /* 0x0001e2000c10190c */
[----:B------:R-:W-:Y:S01]  /*1e30*/  IMAD.X R23, RZ, RZ, R17, P5 ;  /* 0x000000ffff177224 */ /* 0x000fe200028e0611 */
[----:B------:R-:W-:Y:S07]  /*1e40*/  @P1 BRA `(.L_x_95) ;  /* 0xfffffff800ec1947 */ /* 0x000fee000383ffff */
.L_x_94:
[----:B------:R-:W-:Y:S05]  /*1e50*/  @!P0 EXIT ;  /* 0x000000000000894d */ /* 0x000fea0003800000 */
[----:B------:R-:W-:Y:S02]  /*1e60*/  ISETP.GE.U32.AND P0, PT, R22, 0x4, PT ;  /* 0x000000041600780c */ /* 0x000fe40003f06070 */
[----:B------:R-:W-:-:S04]  /*1e70*/  LOP3.LUT R23, R6, 0x3, RZ, 0xc0, !PT ;  /* 0x0000000306177812 */ /* 0x000fc800078ec0ff */
[----:B------:R-:W-:-:S07]  /*1e80*/  ISETP.NE.AND P1, PT, R23, RZ, PT ;  /* 0x000000ff1700720c */ /* 0x000fce0003f25270 */
[----:B------:R-:W-:Y:S06]  /*1e90*/  @!P0 BRA `(.L_x_96) ;  /* 0x00000000009c8947 */ /* 0x000fec0003800000 */
[----:B------:R-:W1:Y:S01]  /*1ea0*/  LDC.64 R10, c[0x0][0x3a0] ;  /* 0x0000e800ff0a7b82 */ /* 0x000e620000000a00 */
[C---:B------:R-:W-:Y:S01]  /*1eb0*/  IMAD.WIDE.U32 R8, R5.reuse, 0x4, R12 ;  /* 0x0000000405087825 */ /* 0x040fe200078e000c */
[----:B------:R-:W2:Y:S04]  /*1ec0*/  LDCU.64 UR4, c[0x0][0x388] ;  /* 0x00007100ff0477ac */ /* 0x000ea80008000a00 */
[----:B------:R-:W3:Y:S02]  /*1ed0*/  LDG.E R7, desc[UR12][R8.64] ;  /* 0x0000000c08077981 */ /* 0x000ee4000c1e1900 */
[----:B------:R-:W4:Y:S01]  /*1ee0*/  LDC.64 R14, c[0x0][0x3a8] ;  /* 0x0000ea00ff0e7b82 */ /* 0x000f220000000a00 */
[----:B-1----:R-:W-:-:S05]  /*1ef0*/  IMAD.WIDE.U32 R10, R5, 0x4, R10 ;  /* 0x00000004050a7825 */ /* 0x002fca00078e000a */
[----:B------:R-:W5:Y:S01]  /*1f00*/  LDG.E R18, desc[UR12][R10.64] ;  /* 0x0000000c0a127981 */ /* 0x000f62000c1e1900 */
[----:B----4-:R-:W-:-:S05]  /*1f10*/  IMAD.WIDE.U32 R14, R5, 0x4, R14 ;  /* 0x00000004050e7825 */ /* 0x010fca00078e000e */
[----:B------:R-:W5:Y:S01]  /*1f20*/  LDG.E R20, desc[UR12][R14.64] ;  /* 0x0000000c0e147981 */ /* 0x000f62000c1e1900 */
[----:B0-----:R-:W-:-:S05]  /*1f30*/  IADD3 R17, P0, PT, R4, R5, RZ ;  /* 0x0000000504117210 */ /* 0x001fca0007f1e0ff */
[----:B------:R-:W-:Y:S01]  /*1f40*/  IMAD.X R22, RZ, RZ, R3, P0 ;  /* 0x000000ffff167224 */ /* 0x000fe200000e0603 */
[----:B--2---:R-:W-:-:S04]  /*1f50*/  LEA R16, P0, R17, UR4, 0x2 ;  /* 0x0000000411107c11 */ /* 0x004fc8000f8010ff */
[----:B------:R-:W-:Y:S01]  /*1f60*/  LEA.HI.X R17, R17, UR5, R22, 0x2, P0 ;  /* 0x0000000511117c11 */ /* 0x000fe200080f1416 */
[----:B---3--:R-:W-:-:S04]  /*1f70*/  FADD R7, R7, -R0 ;  /* 0x8000000007077221 */ /* 0x008fc80000000000 */
[----:B------:R-:W-:-:S04]  /*1f80*/  FMUL R7, R2, R7 ;  /* 0x0000000702077220 */ /* 0x000fc80000400000 */
[----:B-----5:R-:W-:-:S05]  /*1f90*/  FFMA R7, R7, R18, R20 ;  /* 0x0000001207077223 */ /* 0x020fca0000000014 */
        /* <DEDUP_REMOVED lines=15> */
[----:B0-----:R-:W2:Y:S04]  /*2090*/  LDG.E R7, desc[UR12][R8.64+0xc] ;  /* 0x00000c0c08077981 */ /* 0x001ea8000c1e1900 */
[----:B------:R-:W3:Y:S04]  /*20a0*/  LDG.E R18, desc[UR12][R10.64+0xc] ;  /* 0x00000c0c0a127981 */ /* 0x000ee8000c1e1900 */
[----:B------:R-:W3:Y:S01]  /*20b0*/  LDG.E R20, desc[UR12][R14.64+0xc] ;  /* 0x00000c0c0e147981 */ /* 0x000ee2000c1e1900 */
[----:B------:R-:W-:-:S02]  /*20c0*/  VIADD R5, R5, 0x4 ;  /* 0x0000000405057836 */ /* 0x000fc40000000000 */
[----:B--2---:R-:W-:-:S04]  /*20d0*/  FADD R7, R7, -R0 ;  /* 0x8000000007077221 */ /* 0x004fc80000000000 */
[----:B------:R-:W-:-:S04]  /*20e0*/  FMUL R7, R2, R7 ;  /* 0x0000000702077220 */ /* 0x000fc80000400000 */
[----:B---3--:R-:W-:-:S05]  /*20f0*/  FFMA R7, R7, R18, R20 ;  /* 0x0000001207077223 */ /* 0x008fca0000000014 */
[----:B------:R1:W-:Y:S02]  /*2100*/  STG.E desc[UR12][R16.64+0xc], R7 ;  /* 0x00000c0710007986 */ /* 0x0003e4000c10190c */
.L_x_96:
[----:B------:R-:W-:Y:S05]  /*2110*/  @!P1 EXIT ;  /* 0x000000000000994d */ /* 0x000fea0003800000 */
[----:B------:R-:W-:Y:S02]  /*2120*/  ISETP.NE.AND P0, PT, R23, 0x1, PT ;  /* 0x000000011700780c */ /* 0x000fe40003f05270 */
[----:B------:R-:W-:-:S04]  /*2130*/  LOP3.LUT R6, R6, 0x1, RZ, 0xc0, !PT ;  /* 0x0000000106067812 */ /* 0x000fc800078ec0ff */
[----:B------:R-:W-:-:S07]  /*2140*/  ISETP.NE.U32.AND P1, PT, R6, 0x1, PT ;  /* 0x000000010600780c */ /* 0x000fce0003f25070 */
[----:B------:R-:W-:Y:S06]  /*2150*/  @!P0 BRA `(.L_x_97) ;  /* 0x0000000000648947 */ /* 0x000fec0003800000 */
[----:B------:R-:W2:Y:S01]  /*2160*/  LDC.64 R8, c[0x0][0x3a0] ;  /* 0x0000e800ff087b82 */ /* 0x000ea20000000a00 */
[C---:B------:R-:W-:Y:S01]  /*2170*/  IMAD.WIDE.U32 R14, R5.reuse, 0x4, R12 ;  /* 0x00000004050e7825 */ /* 0x040fe200078e000c */
[----:B------:R-:W3:Y:S04]  /*2180*/  LDCU.64 UR4, c[0x0][0x388] ;  /* 0x00007100ff0477ac */ /* 0x000ee80008000a00 */
[----:B-1----:R-:W4:Y:S02]  /*2190*/  LDG.E R7, desc[UR12][R14.64] ;  /* 0x0000000c0e077981 */ /* 0x002f24000c1e1900 */
[----:B------:R-:W1:Y:S01]  /*21a0*/  LDC.64 R10, c[0x0][0x3a8] ;  /* 0x0000ea00ff0a7b82 */ /* 0x000e620000000a00 */
[----:B--2---:R-:W-:-:S05]  /*21b0*/  IMAD.WIDE.U32 R8, R5, 0x4, R8 ;  /* 0x0000000405087825 */ /* 0x004fca00078e0008 */
[----:B0-----:R-:W2:Y:S01]  /*21c0*/  LDG.E R17, desc[UR12][R8.64] ;  /* 0x0000000c08117981 */ /* 0x001ea2000c1e1900 */
[----:B-1----:R-:W-:-:S05]  /*21d0*/  IMAD.WIDE.U32 R10, R5, 0x4, R10 ;  /* 0x00000004050a7825 */ /* 0x002fca00078e000a */
[----:B------:R-:W2:Y:S01]  /*21e0*/  LDG.E R19, desc[UR12][R10.64] ;  /* 0x0000000c0a137981 */ /* 0x000ea2000c1e1900 */
[----:B------:R-:W-:-:S04]  /*21f0*/  IADD3 R18, P0, PT, R4, R5, RZ ;  /* 0x0000000504127210 */ /* 0x000fc80007f1e0ff */
[----:B------:R-:W-:Y:S02]  /*2200*/  IADD3.X R21, PT, PT, RZ, R3, RZ, P0, !PT ;  /* 0x00000003ff157210 */ /* 0x000fe400007fe4ff */
[----:B---3--:R-:W-:Y:S01]  /*2210*/  LEA R6, P0, R18, UR4, 0x2 ;  /* 0x0000000412067c11 */ /* 0x008fe2000f8010ff */
[----:B----4-:R-:W-:-:S04]  /*2220*/  FADD R7, R7, -R0 ;  /* 0x8000000007077221 */ /* 0x010fc80000000000 */
[----:B------:R-:W-:Y:S01]  /*2230*/  FMUL R16, R2, R7 ;  /* 0x0000000702107220 */ /* 0x000fe20000400000 */
[----:B------:R-:W-:-:S03]  /*2240*/  LEA.HI.X R7, R18, UR5, R21, 0x2, P0 ;  /* 0x0000000512077c11 */ /* 0x000fc600080f1415 */
[----:B--2---:R-:W-:-:S05]  /*2250*/  FFMA R17, R16, R17, R19 ;  /* 0x0000001110117223 */ /* 0x004fca0000000013 */
[----:B------:R2:W-:Y:S04]  /*2260*/  STG.E desc[UR12][R6.64], R17 ;  /* 0x0000001106007986 */ /* 0x0005e8000c10190c */
[----:B------:R-:W3:Y:S04]  /*2270*/  LDG.E R15, desc[UR12][R14.64+0x4] ;  /* 0x0000040c0e0f7981 */ /* 0x000ee8000c1e1900 */
[----:B------:R-:W4:Y:S04]  /*2280*/  LDG.E R8, desc[UR12][R8.64+0x4] ;  /* 0x0000040c08087981 */ /* 0x000f28000c1e1900 */
[----:B------:R-:W4:Y:S01]  /*2290*/  LDG.E R10, desc[UR12][R10.64+0x4] ;  /* 0x0000040c0a0a7981 */ /* 0x000f22000c1e1900 */
[----:B------:R-:W-:-:S02]  /*22a0*/  VIADD R5, R5, 0x2 ;  /* 0x0000000205057836 */ /* 0x000fc40000000000 */
[----:B---3--:R-:W-:-:S04]  /*22b0*/  FADD R19, R15, -R0 ;  /* 0x800000000f137221 */ /* 0x008fc80000000000 */
[----:B------:R-:W-:-:S04]  /*22c0*/  FMUL R19, R2, R19 ;  /* 0x0000001302137220 */ /* 0x000fc80000400000 */
[----:B----4-:R-:W-:-:S05]  /*22d0*/  FFMA R19, R19, R8, R10 ;  /* 0x0000000813137223 */ /* 0x010fca000000000a */
[----:B------:R2:W-:Y:S02]  /*22e0*/  STG.E desc[UR12][R6.64+0x4], R19 ;  /* 0x0000041306007986 */ /* 0x0005e4000c10190c */
.L_x_97:
[----:B------:R-:W-:Y:S05]  /*22f0*/  @P1 EXIT ;  /* 0x000000000000194d */ /* 0x000fea0003800000 */
[----:B-12---:R-:W1:Y:S01]  /*2300*/  LDC.64 R6, c[0x0][0x3a0] ;  /* 0x0000e800ff067b82 */ /* 0x006e620000000a00 */
[C---:B------:R-:W-:Y:S01]  /*2310*/  IMAD.WIDE.U32 R12, R5.reuse, 0x4, R12 ;  /* 0x00000004050c7825 */ /* 0x040fe200078e000c */
[----:B------:R-:W2:Y:S05]  /*2320*/  LDCU.64 UR4, c[0x0][0x388] ;  /* 0x00007100ff0477ac */ /* 0x000eaa0008000a00 */
[----:B------:R-:W3:Y:S01]  /*2330*/  LDG.E R13, desc[UR12][R12.64] ;  /* 0x0000000c0c0d7981 */ /* 0x000ee2000c1e1900 */
[----:B------:R-:W4:Y:S01]  /*2340*/  LDC.64 R8, c[0x0][0x3a8] ;  /* 0x0000ea00ff087b82 */ /* 0x000f220000000a00 */
[----:B-1----:R-:W-:-:S06]  /*2350*/  IMAD.WIDE.U32 R6, R5, 0x4, R6 ;  /* 0x0000000405067825 */ /* 0x002fcc00078e0006 */
[----:B------:R-:W5:Y:S01]  /*2360*/  LDG.E R7, desc[UR12][R6.64] ;  /* 0x0000000c06077981 */ /* 0x000f62000c1e1900 */
[----:B----4-:R-:W-:-:S06]  /*2370*/  IMAD.WIDE.U32 R8, R5, 0x4, R8 ;  /* 0x0000000405087825 */ /* 0x010fcc00078e0008 */
[----:B------:R-:W5:Y:S01]  /*2380*/  LDG.E R9, desc[UR12][R8.64] ;  /* 0x0000000c08097981 */ /* 0x000f62000c1e1900 */
[----:B------:R-:W-:-:S05]  /*2390*/  IADD3 R10, P0, PT, R4, R5, RZ ;  /* 0x00000005040a7210 */ /* 0x000fca0007f1e0ff */
[----:B------:R-:W-:Y:S01]  /*23a0*/  IMAD.X R3, RZ, RZ, R3, P0 ;  /* 0x000000ffff037224 */ /* 0x000fe200000e0603 */
[----:B--2---:R-:W-:Y:S01]  /*23b0*/  LEA R4, P0, R10, UR4, 0x2 ;  /* 0x000000040a047c11 */ /* 0x004fe2000f8010ff */
[----:B---3--:R-:W-:-:S04]  /*23c0*/  FADD R5, R13, -R0 ;  /* 0x800000000d057221 */ /* 0x008fc80000000000 */
[----:B------:R-:W-:Y:S01]  /*23d0*/  FMUL R2, R2, R5 ;  /* 0x0000000502027220 */ /* 0x000fe20000400000 */
[----:B------:R-:W-:-:S03]  /*23e0*/  LEA.HI.X R5, R10, UR5, R3, 0x2, P0 ;  /* 0x000000050a057c11 */ /* 0x000fc600080f1403 */
[----:B-----5:R-:W-:-:S05]  /*23f0*/  FFMA R3, R2, R7, R9 ;  /* 0x0000000702037223 */ /* 0x020fca0000000009 */
[----:B------:R-:W-:Y:S01]  /*2400*/  STG.E desc[UR12][R4.64], R3 ;  /* 0x0000000304007986 */ /* 0x000fe2000c10190c */
[----:B------:R-:W-:Y:S05]  /*2410*/  EXIT ;  /* 0x000000000000794d */ /* 0x000fea0003800000 */
        .weak           $__internal_1_$__cuda_sm20_dblrcp_rn_slowpath_v3
        .type           $__internal_1_$__cuda_sm20_dblrcp_rn_slowpath_v3,@function
        .size           $__internal_1_$__cuda_sm20_dblrcp_rn_slowpath_v3,($__internal_2_$__cuda_sm20_dsqrt_rn_f64_mediumpath_v1 - $__internal_1_$__cuda_sm20_dblrcp_rn_slowpath_v3)
$__internal_1_$__cuda_sm20_dblrcp_rn_slowpath_v3:
[----:B------:R-:W-:Y:S01]  /*2420*/  DSETP.GTU.AND P0, PT, |R6|, +INF , PT ;  /* 0x7ff000000600742a */ /* 0x000fe20003f0c200 */
[----:B------:R-:W-:-:S13]  /*2430*/  BSSY.RECONVERGENT B1, `(.L_x_98) ;  /* 0x0000023000017945 */ /* 0x000fda0003800200 */
[----:B------:R-:W-:Y:S05]  /*2440*/  @P0 BRA `(.L_x_99) ;  /* 0x00000000007c0947 */ /* 0x000fea0003800000 */
[----:B------:R-:W-:-:S05]  /*2450*/  LOP3.LUT R11, R7, 0x7fffffff, RZ, 0xc0, !PT ;  /* 0x7fffffff070b7812 */ /* 0x000fca00078ec0ff */
[----:B------:R-:W-:-:S05]  /*2460*/  VIADD R5, R11, 0xffffffff ;  /* 0xffffffff0b057836 */ /* 0x000fca0000000000 */
[----:B------:R-:W-:-:S13]  /*2470*/  ISETP.GE.U32.AND P0, PT, R5, 0x7fefffff, PT ;  /* 0x7fefffff0500780c */ /* 0x000fda0003f06070 */
[----:B------:R-:W-:Y:S02]  /*2480*/  @P0 LOP3.LUT R9, R7, 0x7ff00000, RZ, 0x3c, !PT ;  /* 0x7ff0000007090812 */ /* 0x000fe400078e3cff */
[----:B------:R-:W-:Y:S01]  /*2490*/  @P0 MOV R8, RZ ;  /* 0x000000ff00080202 */ /* 0x000fe20000000f00 */
[----:B------:R-:W-:Y:S06]  /*24a0*/  @P0 BRA `(.L_x_100) ;  /* 0x00000000006c0947 */ /* 0x000fec0003800000 */
[----:B------:R-:W-:-:S13]  /*24b0*/  ISETP.GE.U32.AND P0, PT, R11, 0x1000001, PT ;  /* 0x010000010b00780c */ /* 0x000fda0003f06070 */
[----:B------:R-:W-:Y:S05]  /*24c0*/  @!P0 BRA `(.L_x_101) ;  /* 0x0000000000348947 */ /* 0x000fea0003800000 */
[----:B------:R-:W-:Y:S02]  /*24d0*/  VIADD R9, R7, 0xc0200000 ;  /* 0xc020000007097836 */ /* 0x000fe40000000000 */
[----:B------:R-:W-:Y:S02]  /*24e0*/  IMAD.MOV.U32 R8, RZ, RZ, R6 ;  /* 0x000000ffff087224 */ /* 0x000fe400078e0006 */
[----:B------:R-:W0:Y:S04]  /*24f0*/  MUFU.RCP64H R11, R9 ;  /* 0x00000009000b7308 */ /* 0x000e280000001800 */
[----:B0-----:R-:W-:-:S08]  /*2500*/  DFMA R14, -R8, R10, 1 ;  /* 0x3ff00000080e742b */ /* 0x001fd0000000010a */
[----:B------:R-:W-:-:S08]  /*2510*/  DFMA R14, R14, R14, R14 ;  /* 0x0000000e0e0e722b */ /* 0x000fd0000000000e */
[----:B------:R-:W-:-:S08]  /*2520*/  DFMA R14, R10, R14, R10 ;  /* 0x0000000e0a0e722b */ /* 0x000fd0000000000a */
[----:B------:R-:W-:-:S08]  /*2530*/  DFMA R10, -R8, R14, 1 ;  /* 0x3ff00000080a742b */ /* 0x000fd0000000010e */
[----:B------:R-:W-:-:S08]  /*2540*/  DFMA R10, R14, R10, R14 ;  /* 0x0000000a0e0a722b */ /* 0x000fd0000000000e */
[----:B------:R-:W-:-:S08]  /*2550*/  DMUL R10, R10, 2.2250738585072013831e-308 ;  /* 0x001000000a0a7828 */ /* 0x000fd00000000000 */
[----:B------:R-:W-:-:S08]  /*2560*/  DFMA R6, -R6, R10, 1 ;  /* 0x3ff000000606742b */ /* 0x000fd0000000010a */
[----:B------:R-:W-:-:S08]  /*2570*/  DFMA R6, R6, R6, R6 ;  /* 0x000000060606722b */ /* 0x000fd00000000006 */
[----:B------:R-:W-:Y:S01]  /*2580*/  DFMA R8, R10, R6, R10 ;  /* 0x000000060a08722b */ /* 0x000fe2000000000a */
[----:B------:R-:W-:Y:S10]  /*2590*/  BRA `(.L_x_100) ;  /* 0x0000000000307947 */ /* 0x000ff40003800000 */
.L_x_101:
[----:B------:R-:W-:Y:S01]  /*25a0*/  DMUL R6, R6, 8.11296384146066816958e+31 ;  /* 0x4690000006067828 */ /* 0x000fe20000000000 */
[----:B------:R-:W-:-:S05]  /*25b0*/  IMAD.MOV.U32 R8, RZ, RZ, R10 ;  /* 0x000000ffff087224 */ /* 0x000fca00078e000a */
[----:B------:R-:W0:Y:S02]  /*25c0*/  MUFU.RCP64H R9, R7 ;  /* 0x0000000700097308 */ /* 0x000e240000001800 */
[----:B0-----:R-:W-:-:S08]  /*25d0*/  DFMA R10, -R6, R8, 1 ;  /* 0x3ff00000060a742b */ /* 0x001fd00000000108 */
[----:B------:R-:W-:-:S08]  /*25e0*/  DFMA R10, R10, R10, R10 ;  /* 0x0000000a0a0a722b */ /* 0x000fd0000000000a */
[----:B------:R-:W-:-:S08]  /*25f0*/  DFMA R10, R8, R10, R8 ;  /* 0x0000000a080a722b */ /* 0x000fd00000000008 */
[----:B------:R-:W-:-:S08]  /*2600*/  DFMA R8, -R6, R10, 1 ;  /* 0x3ff000000608742b */ /* 0x000fd0000000010a */
[----:B------:R-:W-:-:S08]  /*2610*/  DFMA R8, R10, R8, R10 ;  /* 0x000000080a08722b */ /* 0x000fd0000000000a */
[----:B------:R-:W-:Y:S01]  /*2620*/  DMUL R8, R8, 8.11296384146066816958e+31 ;  /* 0x4690000008087828 */ /* 0x000fe20000000000 */
[----:B------:R-:W-:Y:S10]  /*2630*/  BRA `(.L_x_100) ;  /* 0x0000000000087947 */ /* 0x000ff40003800000 */
.L_x_99:
[----:B------:R-:W-:Y:S02]  /*2640*/  LOP3.LUT R9, R7, 0x80000, RZ, 0xfc, !PT ;  /* 0x0008000007097812 */ /* 0x000fe400078efcff */
[----:B------:R-:W-:-:S07]  /*2650*/  MOV R8, R6 ;  /* 0x0000000600087202 */ /* 0x000fce0000000f00 */
.L_x_100:
[----:B------:R-:W-:Y:S05]  /*2660*/  BSYNC.RECONVERGENT B1 ;  /* 0x0000000000017941 */ /* 0x000fea0003800200 */
.L_x_98:
[----:B------:R-:W-:Y:S01]  /*2670*/  IMAD.MOV.U32 R6, RZ, RZ, R2 ;  /* 0x000000ffff067224 */ /* 0x000fe200078e0002 */
[----:B------:R-:W-:Y:S01]  /*2680*/  MOV R7, 0x0 ;  /* 0x0000000000077802 */ /* 0x000fe20000000f00 */
[----:B------:R-:W-:Y:S02]  /*2690*/  IMAD.MOV.U32 R10, RZ, RZ, R8 ;  /* 0x000000ffff0a7224 */ /* 0x000fe400078e0008 */
[----:B------:R-:W-:Y:S01]  /*26a0*/  IMAD.MOV.U32 R11, RZ, RZ, R9 ;  /* 0x000000ffff0b7224 */ /* 0x000fe200078e0009 */
[----:B------:R-:W-:Y:S06]  /*26b0*/  RET.REL.NODEC R6 `(_Z15layerNormKernelPfS_iiiS_S_) ;  /* 0xffffffd806507950 */ /* 0x000fec0003c3ffff */
        .weak           $__internal_2_$__cuda_sm20_dsqrt_rn_f64_mediumpath_v1
        .type           $__internal_2_$__cuda_sm20_dsqrt_rn_f64_mediumpath_v1,@function
        .size           $__internal_2_$__cuda_sm20_dsqrt_rn_f64_mediumpath_v1,($__internal_3_$__cuda_sm3x_div_rn_noftz_f32_slowpath - $__internal_2_$__cuda_sm20_dsqrt_rn_f64_mediumpath_v1)
$__internal_2_$__cuda_sm20_dsqrt_rn_f64_mediumpath_v1:
[----:B------:R-:W-:Y:S01]  /*26c0*/  ISETP.GE.U32.AND P0, PT, R8, -0x3400000, PT ;  /* 0xfcc000000800780c */ /* 0x000fe20003f06070 */
[----:B------:R-:W-:Y:S01]  /*26d0*/  BSSY.RECONVERGENT B1, `(.L_x_102) ;  /* 0x0000028000017945 */ /* 0x000fe20003800200 */
[----:B------:R-:W-:Y:S01]  /*26e0*/  IMAD.MOV.U32 R10, RZ, RZ, R16 ;  /* 0x000000ffff0a7224 */ /* 0x000fe200078e0010 */
[----:B------:R-:W-:Y:S01]  /*26f0*/  MOV R6, R20 ;  /* 0x0000001400067202 */ /* 0x000fe20000000f00 */
[----:B------:R-:W-:Y:S02]  /*2700*/  IMAD.MOV.U32 R8, RZ, RZ, R14 ;  /* 0x000000ffff087224 */ /* 0x000fe400078e000e */
[----:B------:R-:W-:Y:S02]  /*2710*/  IMAD.MOV.U32 R9, RZ, RZ, R15 ;  /* 0x000000ffff097224 */ /* 0x000fe400078e000f */
[----:B------:R-:W-:-:S05]  /*2720*/  IMAD.MOV.U32 R7, RZ, RZ, R21 ;  /* 0x000000ffff077224 */ /* 0x000fca00078e0015 */
[----:B------:R-:W-:Y:S05]  /*2730*/  @!P0 BRA `(.L_x_103) ;  /* 0x0000000000208947 */ /* 0x000fea0003800000 */
[----:B------:R-:W-:-:S10]  /*2740*/  DFMA.RM R6, R6, R10, R18 ;  /* 0x0000000a0606722b */ /* 0x000fd40000004012 */
[----:B------:R-:W-:-:S05]  /*2750*/  IADD3 R10, P0, PT, R6, 0x1, RZ ;  /* 0x00000001060a7810 */ /* 0x000fca0007f1e0ff */
[----:B------:R-:W-:-:S06]  /*2760*/  IMAD.X R11, RZ, RZ, R7, P0 ;  /* 0x000000ffff0b7224 */ /* 0x000fcc00000e0607 */
[----:B------:R-:W-:-:S08]  /*2770*/  DFMA.RP R8, -R6, R10, R8 ;  /* 0x0000000a0608722b */ /* 0x000fd00000008108 */
[----:B------:R-:W-:-:S06]  /*2780*/  DSETP.GT.AND P0, PT, R8, RZ, PT ;  /* 0x000000ff0800722a */ /* 0x000fcc0003f04000 */
[----:B------:R-:W-:Y:S02]  /*2790*/  FSEL R6, R10, R6, P0 ;  /* 0x000000060a067208 */ /* 0x000fe40000000000 */
[----:B------:R-:W-:Y:S01]  /*27a0*/  FSEL R7, R11, R7, P0 ;  /* 0x000000070b077208 */ /* 0x000fe20000000000 */
[----:B------:R-:W-:Y:S06]  /*27b0*/  BRA `(.L_x_104) ;  /* 0x0000000000647947 */ /* 0x000fec0003800000 */
.L_x_103:
[----:B------:R-:W-:-:S14]  /*27c0*/  DSETP.NE.AND P0, PT, R8, RZ, PT ;  /* 0x000000ff0800722a */ /* 0x000fdc0003f05000 */
[----:B------:R-:W-:Y:S05]  /*27d0*/  @!P0 BRA `(.L_x_105) ;  /* 0x0000000000588947 */ /* 0x000fea0003800000 */
[----:B------:R-:W-:-:S13]  /*27e0*/  ISETP.GE.AND P0, PT, R9, RZ, PT ;  /* 0x000000ff0900720c */ /* 0x000fda0003f06270 */
[----:B------:R-:W-:Y:S01]  /*27f0*/  @!P0 MOV R6, 0x0 ;  /* 0x0000000000068802 */ /* 0x000fe20000000f00 */
[----:B------:R-:W-:Y:S01]  /*2800*/  @!P0 IMAD.MOV.U32 R7, RZ, RZ, -0x80000 ;  /* 0xfff80000ff078424 */ /* 0x000fe200078e00ff */
[----:B------:R-:W-:Y:S06]  /*2810*/  @!P0 BRA `(.L_x_104) ;  /* 0x00000000004c8947 */ /* 0x000fec0003800000 */
[----:B------:R-:W-:-:S13]  /*2820*/  ISETP.GT.AND P0, PT, R9, 0x7fefffff, PT ;  /* 0x7fefffff0900780c */ /* 0x000fda0003f04270 */
[----:B------:R-:W-:Y:S05]  /*2830*/  @P0 BRA `(.L_x_105) ;  /* 0x0000000000400947 */ /* 0x000fea0003800000 */
[----:B------:R-:W-:Y:S01]  /*2840*/  DMUL R6, R8, 8.11296384146066816958e+31 ;  /* 0x4690000008067828 */ /* 0x000fe20000000000 */
[----:B------:R-:W-:Y:S01]  /*2850*/  MOV R14, 0x0 ;  /* 0x00000000000e7802 */ /* 0x000fe20000000f00 */
[----:B------:R-:W-:Y:S02]  /*2860*/  IMAD.MOV.U32 R8, RZ, RZ, RZ ;  /* 0x000000ffff087224 */ /* 0x000fe400078e00ff */
[----:B------:R-:W-:Y:S02]  /*2870*/  IMAD.MOV.U32 R15, RZ, RZ, 0x3fd80000 ;  /* 0x3fd80000ff0f7424 */ /* 0x000fe400078e00ff */
[----:B------:R-:W0:Y:S02]  /*2880*/  MUFU.RSQ64H R9, R7 ;  /* 0x0000000700097308 */ /* 0x000e240000001c00 */
[----:B0-----:R-:W-:-:S08]  /*2890*/  DMUL R10, R8, R8 ;  /* 0x00000008080a7228 */ /* 0x001fd00000000000 */
[----:B------:R-:W-:-:S08]  /*28a0*/  DFMA R10, R6, -R10, 1 ;  /* 0x3ff00000060a742b */ /* 0x000fd0000000080a */
[----:B------:R-:W-:Y:S02]  /*28b0*/  DFMA R14, R10, R14, 0.5 ;  /* 0x3fe000000a0e742b */ /* 0x000fe4000000000e */
[----:B------:R-:W-:-:S08]  /*28c0*/  DMUL R10, R8, R10 ;  /* 0x0000000a080a7228 */ /* 0x000fd00000000000 */
[----:B------:R-:W-:-:S08]  /*28d0*/  DFMA R10, R14, R10, R8 ;  /* 0x0000000a0e0a722b */ /* 0x000fd00000000008 */
[----:B------:R-:W-:Y:S02]  /*28e0*/  DMUL R8, R6, R10 ;  /* 0x0000000a06087228 */ /* 0x000fe40000000000 */
[----:B------:R-:W-:-:S06]  /*28f0*/  VIADD R11, R11, 0xfff00000 ;  /* 0xfff000000b0b7836 */ /* 0x000fcc0000000000 */
[----:B------:R-:W-:-:S08]  /*2900*/  DFMA R14, R8, -R8, R6 ;  /* 0x80000008080e722b */ /* 0x000fd00000000006 */
[----:B------:R-:W-:-:S10]  /*2910*/  DFMA R6, R10, R14, R8 ;  /* 0x0000000e0a06722b */ /* 0x000fd40000000008 */
[----:B------:R-:W-:Y:S01]  /*2920*/  IADD3 R7, PT, PT, R7, -0x3500000, RZ ;  /* 0xfcb0000007077810 */ /* 0x000fe20007ffe0ff */
[----:B------:R-:W-:Y:S06]  /*2930*/  BRA `(.L_x_104) ;  /* 0x0000000000047947 */ /* 0x000fec0003800000 */
.L_x_105:
[----:B------:R-:W-:-:S11]  /*2940*/  DADD R6, R8, R8 ;  /* 0x0000000008067229 */ /* 0x000fd60000000008 */
.L_x_104:
[----:B------:R-:W-:Y:S05]  /*2950*/  BSYNC.RECONVERGENT B1 ;  /* 0x0000000000017941 */ /* 0x000fea0003800200 */
.L_x_102:
[----:B------:R-:W-:Y:S01]  /*2960*/  IMAD.MOV.U32 R5, RZ, RZ, R6 ;  /* 0x000000ffff057224 */ /* 0x000fe200078e0006 */
[----:B------:R-:W-:Y:S01]  /*2970*/  MOV R6, R2 ;  /* 0x0000000200067202 */ /* 0x000fe20000000f00 */
[----:B------:R-:W-:Y:S02]  /*2980*/  IMAD.MOV.U32 R8, RZ, RZ, R7 ;  /* 0x000000ffff087224 */ /* 0x000fe400078e0007 */
[----:B------:R-:W-:-:S04]  /*2990*/  IMAD.MOV.U32 R7, RZ, RZ, 0x0 ;  /* 0x00000000ff077424 */ /* 0x000fc800078e00ff */
[----:B------:R-:W-:Y:S05]  /*29a0*/  RET.REL.NODEC R6 `(_Z15layerNormKernelPfS_iiiS_S_) ;  /* 0xffffffd406947950 */ /* 0x000fea0003c3ffff */
        .weak           $__internal_3_$__cuda_sm3x_div_rn_noftz_f32_slowpath
        .type           $__internal_3_$__cuda_sm3x_div_rn_noftz_f32_slowpath,@function
        .size           $__internal_3_$__cuda_sm3x_div_rn_noftz_f32_slowpath,($_Z15layerNormKernelPfS_iiiS_S_$__internal_accurate_pow - $__internal_3_$__cuda_sm3x_div_rn_noftz_f32_slowpath)
$__internal_3_$__cuda_sm3x_div_rn_noftz_f32_slowpath:
[--C-:B------:R-:W-:Y:S01]  /*29b0*/  SHF.R.U32.HI R7, RZ, 0x17, R2.reuse ;  /* 0x00000017ff077819 */ /* 0x100fe20000011602 */
[----:B------:R-:W-:Y:S01]  /*29c0*/  BSSY.RECONVERGENT B1, `(.L_x_106) ;  /* 0x0000063000017945 */ /* 0x000fe20003800200 */
[----:B------:R-:W-:Y:S01]  /*29d0*/  SHF.R.U32.HI R5, RZ, 0x17, R9 ;  /* 0x00000017ff057819 */ /* 0x000fe20000011609 */
[----:B------:R-:W-:Y:S01]  /*29e0*/  IMAD.MOV.U32 R8, RZ, RZ, R2 ;  /* 0x000000ffff087224 */ /* 0x000fe200078e0002 */
[----:B------:R-:W-:Y:S02]  /*29f0*/  LOP3.LUT R17, R7, 0xff, RZ, 0xc0, !PT ;  /* 0x000000ff07117812 */ /* 0x000fe400078ec0ff */
[----:B------:R-:W-:-:S03]  /*2a00*/  LOP3.LUT R15, R5, 0xff, RZ, 0xc0, !PT ;  /* 0x000000ff050f7812 */ /* 0x000fc600078ec0ff */
[----:B------:R-:W-:Y:S01]  /*2a10*/  VIADD R10, R17, 0xffffffff ;  /* 0xffffffff110a7836 */ /* 0x000fe20000000000 */
[----:B------:R-:W-:-:S04]  /*2a20*/  IADD3 R5, PT, PT, R15, -0x1, RZ ;  /* 0xffffffff0f057810 */ /* 0x000fc80007ffe0ff */
[----:B------:R-:W-:-:S04]  /*2a30*/  ISETP.GT.U32.AND P0, PT, R10, 0xfd, PT ;  /* 0x000000fd0a00780c */ /* 0x000fc80003f04070 */
[----:B------:R-:W-:-:S13]  /*2a40*/  ISETP.GT.U32.OR P0, PT, R5, 0xfd, P0 ;  /* 0x000000fd0500780c */ /* 0x000fda0000704470 */
[----:B------:R-:W-:Y:S01]  /*2a50*/  @!P0 IMAD.MOV.U32 R7, RZ, RZ, RZ ;  /* 0x000000ffff078224 */ /* 0x000fe200078e00ff */
        /* <DEDUP_REMOVED lines=17> */
[----:B------:R-:W-:Y:S02]  /*2b70*/  ISETP.GE.AND P0, PT, R5, RZ, PT ;  /* 0x000000ff0500720c */ /* 0x000fe40003f06270 */
[----:B------:R-:W-:-:S11]  /*2b80*/  ISETP.GE.AND P1, PT, R10, RZ, PT ;  /* 0x000000ff0a00720c */ /* 0x000fd60003f26270 */
[----:B------:R-:W-:Y:S01]  /*2b90*/  @P0 MOV R7, RZ ;  /* 0x000000ff00070202 */ /* 0x000fe20000000f00 */
[----:B------:R-:W-:Y:S02]  /*2ba0*/  @!P0 IMAD.MOV.U32 R7, RZ, RZ, -0x40 ;  /* 0xffffffc0ff078424 */ /* 0x000fe400078e00ff */
[----:B------:R-:W-:Y:S01]  /*2bb0*/  @!P0 FFMA R9, R9, 1.84467440737095516160e+19, RZ ;  /* 0x5f80000009098823 */ /* 0x000fe200000000ff */
[----:B------:R-:W-:Y:S01]  /*2bc0*/  @!P1 FFMA R8, R2, 1.84467440737095516160e+19, RZ ;  /* 0x5f80000002089823 */ /* 0x000fe200000000ff */
[----:B------:R-:W-:-:S07]  /*2bd0*/  @!P1 VIADD R7, R7, 0x40 ;  /* 0x0000004007079836 */ /* 0x000fce0000000000 */
.L_x_107:
[----:B------:R-:W-:Y:S01]  /*2be0*/  LEA R5, R17, 0xc0800000, 0x17 ;  /* 0xc080000011057811 */ /* 0x000fe200078eb8ff */
[----:B------:R-:W-:Y:S03]  /*2bf0*/  BSSY.RECONVERGENT B2, `(.L_x_112) ;  /* 0x0000036000027945 */ /* 0x000fe60003800200 */
[----:B------:R-:W-:Y:S01]  /*2c00*/  IADD3 R10, PT, PT, -R5, R8, RZ ;  /* 0x00000008050a7210 */ /* 0x000fe20007ffe1ff */
[----:B------:R-:W-:-:S03]  /*2c10*/  VIADD R8, R15, 0xffffff81 ;  /* 0xffffff810f087836 */ /* 0x000fc60000000000 */
[----:B------:R-:W0:Y:S01]  /*2c20*/  MUFU.RCP R11, R10 ;  /* 0x0000000a000b7308 */ /* 0x000e220000001000 */
[----:B------:R-:W-:Y:S01]  /*2c30*/  FADD.FTZ R14, -R10, -RZ ;  /* 0x800000ff0a0e7221 */ /* 0x000fe20000010100 */
[C---:B------:R-:W-:Y:S01]  /*2c40*/  IMAD R5, R8.reuse, -0x800000, R9 ;  /* 0xff80000008057824 */ /* 0x040fe200078e0209 */
[----:B------:R-:W-:-:S05]  /*2c50*/  IADD3 R8, PT, PT, R8, 0x7f, -R17 ;  /* 0x0000007f08087810 */ /* 0x000fca0007ffe811 */
[----:B------:R-:W-:Y:S02]  /*2c60*/  IMAD.IADD R8, R8, 0x1, R7 ;  /* 0x0000000108087824 */ /* 0x000fe400078e0207 */
[----:B0-----:R-:W-:-:S04]  /*2c70*/  FFMA R16, R11, R14, 1 ;  /* 0x3f8000000b107423 */ /* 0x001fc8000000000e */
[----:B------:R-:W-:-:S04]  /*2c80*/  FFMA R18, R11, R16, R11 ;  /* 0x000000100b127223 */ /* 0x000fc8000000000b */
[----:B------:R-:W-:-:S04]  /*2c90*/  FFMA R9, R5, R18, RZ ;  /* 0x0000001205097223 */ /* 0x000fc800000000ff */
[----:B------:R-:W-:-:S04]  /*2ca0*/  FFMA R16, R14, R9, R5 ;  /* 0x000000090e107223 */ /* 0x000fc80000000005 */
[----:B------:R-:W-:-:S04]  /*2cb0*/  FFMA R11, R18, R16, R9 ;  /* 0x00000010120b7223 */ /* 0x000fc80000000009 */
[----:B------:R-:W-:-:S04]  /*2cc0*/  FFMA R14, R14, R11, R5 ;  /* 0x0000000b0e0e7223 */ /* 0x000fc80000000005 */
[----:B------:R-:W-:-:S05]  /*2cd0*/  FFMA R9, R18, R14, R11 ;  /* 0x0000000e12097223 */ /* 0x000fca000000000b */
[----:B------:R-:W-:-:S04]  /*2ce0*/  SHF.R.U32.HI R5, RZ, 0x17, R9 ;  /* 0x00000017ff057819 */ /* 0x000fc80000011609 */
[----:B------:R-:W-:-:S04]  /*2cf0*/  LOP3.LUT R5, R5, 0xff, RZ, 0xc0, !PT ;  /* 0x000000ff05057812 */ /* 0x000fc800078ec0ff */
[----:B------:R-:W-:-:S05]  /*2d00*/  IADD3 R15, PT, PT, R5, R8, RZ ;  /* 0x00000008050f7210 */ /* 0x000fca0007ffe0ff */
[----:B------:R-:W-:-:S05]  /*2d10*/  VIADD R5, R15, 0xffffffff ;  /* 0xffffffff0f057836 */ /* 0x000fca0000000000 */
        /* <DEDUP_REMOVED lines=10> */
[C---:B------:R-:W-:Y:S02]  /*2dc0*/  VIADD R10, R15.reuse, 0x20 ;  /* 0x000000200f0a7836 */ /* 0x040fe40000000000 */
[CCC-:B------:R-:W-:Y:S01]  /*2dd0*/  FFMA.RM R8, R18.reuse, R14.reuse, R11.reuse ;  /* 0x0000000e12087223 */ /* 0x1c0fe2000000400b */
[----:B------:R-:W-:Y:S02]  /*2de0*/  ISETP.NE.AND P3, PT, R15, RZ, PT ;  /* 0x000000ff0f00720c */ /* 0x000fe40003f65270 */
[----:B------:R-:W-:Y:S01]  /*2df0*/  LOP3.LUT R7, R5, 0x7fffff, RZ, 0xc0, !PT ;  /* 0x007fffff05077812 */ /* 0x000fe200078ec0ff */
[----:B------:R-:W-:Y:S01]  /*2e00*/  FFMA.RP R5, R18, R14, R11 ;  /* 0x0000000e12057223 */ /* 0x000fe2000000800b */
[----:B------:R-:W-:Y:S02]  /*2e10*/  ISETP.NE.AND P1, PT, R15, RZ, PT ;  /* 0x000000ff0f00720c */ /* 0x000fe40003f25270 */
[----:B------:R-:W-:-:S02]  /*2e20*/  LOP3.LUT R7, R7, 0x800000, RZ, 0xfc, !PT ;  /* 0x0080000007077812 */ /* 0x000fc400078efcff */
        /* <DEDUP_REMOVED lines=10> */
[----:B------:R-:W-:-:S05]  /*2ed0*/  LOP3.LUT R5, R5, R8, RZ, 0xc0, !PT ;  /* 0x0000000805057212 */ /* 0x000fca00078ec0ff */
[----:B------:R-:W-:-:S05]  /*2ee0*/  IMAD.IADD R10, R10, 0x1, R5 ;  /* 0x000000010a0a7824 */ /* 0x000fca00078e0205 */
[----:B------:R-:W-:Y:S01]  /*2ef0*/  LOP3.LUT R9, R10, R9, RZ, 0xfc, !PT ;  /* 0x000000090a097212 */ /* 0x000fe200078efcff */
[----:B------:R-:W-:Y:S06]  /*2f00*/  BRA `(.L_x_115) ;  /* 0x0000000000107947 */ /* 0x000fec0003800000 */
.L_x_114:
[----:B------:R-:W-:-:S04]  /*2f10*/  LOP3.LUT R9, R9, 0x80000000, RZ, 0xc0, !PT ;  /* 0x8000000009097812 */ /* 0x000fc800078ec0ff */
[----:B------:R-:W-:Y:S01]  /*2f20*/  LOP3.LUT R9, R9, 0x7f800000, RZ, 0xfc, !PT ;  /* 0x7f80000009097812 */ /* 0x000fe200078efcff */
[----:B------:R-:W-:Y:S06]  /*2f30*/  BRA `(.L_x_115) ;  /* 0x0000000000047947 */ /* 0x000fec0003800000 */
.L_x_113:
[----:B------:R-:W-:-:S07]  /*2f40*/  IMAD R9, R8, 0x800000, R9 ;  /* 0x0080000008097824 */ /* 0x000fce00078e0209 */
.L_x_115:
[----:B------:R-:W-:Y:S05]  /*2f50*/  BSYNC.RECONVERGENT B2 ;  /* 0x0000000000027941 */ /* 0x000fea0003800200 */
.L_x_112:
[----:B------:R-:W-:Y:S05]  /*2f60*/  BRA `(.L_x_116) ;  /* 0x0000000000207947 */ /* 0x000fea0003800000 */
.L_x_111:
[----:B------:R-:W-:-:S04]  /*2f70*/  LOP3.LUT R9, R8, 0x80000000, R9, 0x48, !PT ;  /* 0x8000000008097812 */ /* 0x000fc800078e4809 */
[----:B------:R-:W-:Y:S01]  /*2f80*/  LOP3.LUT R9, R9, 0x7f800000, RZ, 0xfc, !PT ;  /* 0x7f80000009097812 */ /* 0x000fe200078efcff */
[----:B------:R-:W-:Y:S06]  /*2f90*/  BRA `(.L_x_116) ;  /* 0x0000000000147947 */ /* 0x000fec0003800000 */
.L_x_110:
[----:B------:R-:W-:Y:S01]  /*2fa0*/  LOP3.LUT R9, R8, 0x80000000, R9, 0x48, !PT ;  /* 0x8000000008097812 */ /* 0x000fe200078e4809 */
[----:B------:R-:W-:Y:S06]  /*2fb0*/  BRA `(.L_x_116) ;  /* 0x00000000000c7947 */ /* 0x000fec0003800000 */
.L_x_109:
[----:B------:R-:W0:Y:S01]  /*2fc0*/  MUFU.RSQ R9, -QNAN ;  /* 0xffc0000000097908 */ /* 0x000e220000001400 */
[----:B------:R-:W-:Y:S05]  /*2fd0*/  BRA `(.L_x_116) ;  /* 0x0000000000047947 */ /* 0x000fea0003800000 */
.L_x_108:
[----:B------:R-:W-:-:S07]  /*2fe0*/  FADD.FTZ R9, R9, R2 ;  /* 0x0000000209097221 */ /* 0x000fce0000010000 */
.L_x_116:
[----:B------:R-:W-:Y:S05]  /*2ff0*/  BSYNC.RECONVERGENT B1 ;  /* 0x0000000000017941 */ /* 0x000fea0003800200 */
.L_x_106:
[----:B------:R-:W-:-:S04]  /*3000*/  HFMA2 R7, -RZ, RZ, 0, 0 ;  /* 0x00000000ff077431 */ /* 0x000fc800000001ff */
[----:B0-----:R-:W-:Y:S05]  /*3010*/  RET.REL.NODEC R6 `(_Z15layerNormKernelPfS_iiiS_S_) ;  /* 0xffffffcc06f87950 */ /* 0x001fea0003c3ffff */
        .type           $_Z15layerNormKernelPfS_iiiS_S_$__internal_accurate_pow,@function
        .size           $_Z15layerNormKernelPfS_iiiS_S_$__internal_accurate_pow,(.L_x_124 - $_Z15layerNormKernelPfS_iiiS_S_$__internal_accurate_pow)
$_Z15layerNormKernelPfS_iiiS_S_$__internal_accurate_pow:
[----:B------:R-:W-:Y:S01]  /*3020*/  ISETP.GT.U32.AND P0, PT, R5, 0xfffff, PT ;  /* 0x000fffff0500780c */ /* 0x000fe20003f04070 */
[--C-:B------:R-:W-:Y:S01]  /*3030*/  IMAD.MOV.U32 R15, RZ, RZ, R5.reuse ;  /* 0x000000ffff0f7224 */ /* 0x100fe200078e0005 */
[----:B------:R-:W-:Y:S01]  /*3040*/  UMOV UR6, 0x7d2cafe2 ;  /* 0x7d2cafe200067882 */ /* 0x000fe20000000000 */
[----:B------:R-:W-:Y:S01]  /*3050*/  UMOV UR7, 0x3eb0f5ff ;  /* 0x3eb0f5ff00077882 */ /* 0x000fe20000000000 */
[----:B------:R-:W-:Y:S01]  /*3060*/  SHF.R.U32.HI R5, RZ, 0x14, R5 ;  /* 0x00000014ff057819 */ /* 0x000fe20000011605 */
[----:B------:R-:W-:Y:S01]  /*3070*/  UMOV UR8, 0x3b39803f ;  /* 0x3b39803f00087882 */ /* 0x000fe20000000000 */
[----:B------:R-:W-:-:S07]  /*3080*/  UMOV UR9, 0x3c7abc9e ;  /* 0x3c7abc9e00097882 */ /* 0x000fce0000000000 */
[----:B------:R-:W-:-:S10]  /*3090*/  @!P0 DMUL R24, R14, 1.80143985094819840000e+16 ;  /* 0x435000000e188828 */ /* 0x000fd40000000000 */
[----:B------:R-:W-:Y:S01]  /*30a0*/  @!P0 IMAD.MOV.U32 R15, RZ, RZ, R25 ;  /* 0x000000ffff0f8224 */ /* 0x000fe200078e0019 */
[----:B------:R-:W-:Y:S02]  /*30b0*/  @!P0 MOV R14, R24 ;  /* 0x00000018000e8202 */ /* 0x000fe40000000f00 */
[----:B------:R-:W-:Y:S02]  /*30c0*/  @!P0 LEA.HI R5, R25, 0xffffffca, RZ, 0xc ;  /* 0xffffffca19058811 */ /* 0x000fe400078f60ff */
[----:B------:R-:W-:Y:S01]  /*30d0*/  LOP3.LUT R15, R15, 0x800fffff, RZ, 0xc0, !PT ;  /* 0x800fffff0f0f7812 */ /* 0x000fe200078ec0ff */
[----:B------:R-:W-:Y:S02]  /*30e0*/  IMAD.MOV.U32 R20, RZ, RZ, R14 ;  /* 0x000000ffff147224 */ /* 0x000fe400078e000e */
[----:B------:R-:W-:Y:S01]  /*30f0*/  IMAD.MOV.U32 R14, RZ, RZ, RZ ;  /* 0x000000ffff0e7224 */ /* 0x000fe200078e00ff */
[----:B------:R-:W-:-:S04]  /*3100*/  LOP3.LUT R21, R15, 0x3ff00000, RZ, 0xfc, !PT ;  /* 0x3ff000000f157812 */ /* 0x000fc800078efcff */
[----:B------:R-:W-:-:S13]  /*3110*/  ISETP.GE.U32.AND P1, PT, R21, 0x3ff6a09f, PT ;  /* 0x3ff6a09f1500780c */ /* 0x000fda0003f26070 */
[----:B------:R-:W-:-:S05]  /*3120*/  @P1 VIADD R15, R21, 0xfff00000 ;  /* 0xfff00000150f1836 */ /* 0x000fca0000000000 */
[----:B------:R-:W-:-:S06]  /*3130*/  @P1 MOV R21, R15 ;  /* 0x0000000f00151202 */ /* 0x000fcc0000000f00 */
[C---:B------:R-:W-:Y:S02]  /*3140*/  DADD R22, R20.reuse, 1 ;  /* 0x3ff0000014167429 */ /* 0x040fe40000000000 */
[----:B------:R-:W-:-:S04]  /*3150*/  DADD R20, R20, -1 ;  /* 0xbff0000014147429 */ /* 0x000fc80000000000 */
[----:B------:R-:W0:Y:S02]  /*3160*/  MUFU.RCP64H R15, R23 ;  /* 0x00000017000f7308 */ /* 0x000e240000001800 */
[----:B0-----:R-:W-:-:S08]  /*3170*/  DFMA R18, -R22, R14, 1 ;  /* 0x3ff000001612742b */ /* 0x001fd0000000010e */
[----:B------:R-:W-:-:S08]  /*3180*/  DFMA R18, R18, R18, R18 ;  /* 0x000000121212722b */ /* 0x000fd00000000012 */
[----:B------:R-:W-:-:S08]  /*3190*/  DFMA R18, R14, R18, R14 ;  /* 0x000000120e12722b */ /* 0x000fd0000000000e */
[----:B------:R-:W-:-:S08]  /*31a0*/  DMUL R14, R20, R18 ;  /* 0x00000012140e7228 */ /* 0x000fd00000000000 */
[----:B------:R-:W-:-:S08]  /*31b0*/  DFMA R14, R20, R18, R14 ;  /* 0x00000012140e722b */ /* 0x000fd0000000000e */
[----:B------:R-:W-:Y:S02]  /*31c0*/  DADD R16, R20, -R14 ;  /* 0x0000000014107229 */ /* 0x000fe4000000080e */
[----:B------:R-:W-:-:S06]  /*31d0*/  DMUL R22, R14, R14 ;  /* 0x0000000e0e167228 */ /* 0x000fcc0000000000 */
[----:B------:R-:W-:-:S08]  /*31e0*/  DADD R16, R16, R16 ;  /* 0x0000000010107229 */ /* 0x000fd00000000010 */
[----:B------:R-:W-:Y:S01]  /*31f0*/  DFMA R16, R20, -R14, R16 ;  /* 0x8000000e1410722b */ /* 0x000fe20000000010 */
[----:B------:R-:W-:Y:S01]  /*3200*/  IMAD.MOV.U32 R20, RZ, RZ, 0x41ad3b5a ;  /* 0x41ad3b5aff147424 */ /* 0x000fe200078e00ff */
[----:B------:R-:W-:-:S06]  /*3210*/  MOV R21, 0x3ed0f5d2 ;  /* 0x3ed0f5d200157802 */ /* 0x000fcc0000000f00 */
[----:B------:R-:W-:Y:S02]  /*3220*/  DMUL R16, R18, R16 ;  /* 0x0000001012107228 */ /* 0x000fe40000000000 */
[----:B------:R-:W-:Y:S01]  /*3230*/  DFMA R20, R22, UR6, R20 ;  /* 0x0000000616147c2b */ /* 0x000fe20008000014 */
[----:B------:R-:W-:Y:S01]  /*3240*/  UMOV UR6, 0x75488a3f ;  /* 0x75488a3f00067882 */ /* 0x000fe20000000000 */
[----:B------:R-:W-:-:S06]  /*3250*/  UMOV UR7, 0x3ef3b20a ;  /* 0x3ef3b20a00077882 */ /* 0x000fcc0000000000 */
[----:B------:R-:W-:Y:S01]  /*3260*/  DFMA R20, R22, R20, UR6 ;  /* 0x0000000616147e2b */ /* 0x000fe20008000014 */
        /* <DEDUP_REMOVED lines=14> */
[----:B------:R-:W-:-:S08]  /*3350*/  DFMA R18, R22, R20, UR6 ;  /* 0x0000000616127e2b */ /* 0x000fd00008000014 */
[----:B------:R-:W-:Y:S01]  /*3360*/  DADD R24, -R18, UR6 ;  /* 0x0000000612187e29 */ /* 0x000fe20008000100 */
[----:B------:R-:W-:Y:S01]  /*3370*/  UMOV UR6, 0xb9e7b0 ;  /* 0x00b9e7b000067882 */ /* 0x000fe20000000000 */
[----:B------:R-:W-:-:S06]  /*3380*/  UMOV UR7, 0x3c46a4cb ;  /* 0x3c46a4cb00077882 */ /* 0x000fcc0000000000 */
[----:B------:R-:W-:Y:S02]  /*3390*/  DFMA R20, R22, R20, R24 ;  /* 0x000000141614722b */ /* 0x000fe40000000018 */
[----:B------:R-:W-:Y:S01]  /*33a0*/  DMUL R22, R14, R14 ;  /* 0x0000000e0e167228 */ /* 0x000fe20000000000 */
[----:B------:R-:W-:Y:S02]  /*33b0*/  VIADD R25, R17, 0x100000 ;  /* 0x0010000011197836 */ /* 0x000fe40000000000 */
[----:B------:R-:W-:-:S03]  /*33c0*/  IMAD.MOV.U32 R24, RZ, RZ, R16 ;  /* 0x000000ffff187224 */ /* 0x000fc600078e0010 */
[----:B------:R-:W-:Y:S01]  /*33d0*/  DADD R20, R20, -UR6 ;  /* 0x8000000614147e29 */ /* 0x000fe20008000000 */
[----:B------:R-:W-:Y:S01]  /*33e0*/  UMOV UR6, 0x80000000 ;  /* 0x8000000000067882 */ /* 0x000fe20000000000 */
[----:B------:R-:W-:Y:S01]  /*33f0*/  DFMA R26, R14, R14, -R22 ;  /* 0x0000000e0e1a722b */ /* 0x000fe20000000816 */
[----:B------:R-:W-:-:S07]  /*3400*/  UMOV UR7, 0x43300000 ;  /* 0x4330000000077882 */ /* 0x000fce0000000000 */
[C---:B------:R-:W-:Y:S02]  /*3410*/  DFMA R24, R14.reuse, R24, R26 ;  /* 0x000000180e18722b */ /* 0x040fe4000000001a */
[----:B------:R-:W-:-:S08]  /*3420*/  DMUL R26, R14, R22 ;  /* 0x000000160e1a7228 */ /* 0x000fd00000000000 */
[----:B------:R-:W-:-:S08]  /*3430*/  DFMA R28, R14, R22, -R26 ;  /* 0x000000160e1c722b */ /* 0x000fd0000000081a */
[----:B------:R-:W-:Y:S02]  /*3440*/  DFMA R28, R16, R22, R28 ;  /* 0x00000016101c722b */ /* 0x000fe4000000001c */
[----:B------:R-:W-:-:S06]  /*3450*/  DADD R22, R18, R20 ;  /* 0x0000000012167229 */ /* 0x000fcc0000000014 */
[----:B------:R-:W-:Y:S02]  /*3460*/  DFMA R24, R14, R24, R28 ;  /* 0x000000180e18722b */ /* 0x000fe4000000001c */
[----:B------:R-:W-:-:S08]  /*3470*/  DADD R28, R18, -R22 ;  /* 0x00000000121c7229 */ /* 0x000fd00000000816 */
[----:B------:R-:W-:Y:S02]  /*3480*/  DADD R28, R20, R28 ;  /* 0x00000000141c7229 */ /* 0x000fe4000000001c */
[----:B------:R-:W-:-:S08]  /*3490*/  DMUL R20, R22, R26 ;  /* 0x0000001a16147228 */ /* 0x000fd00000000000 */
[----:B------:R-:W-:-:S08]  /*34a0*/  DFMA R18, R22, R26, -R20 ;  /* 0x0000001a1612722b */ /* 0x000fd00000000814 */
[----:B------:R-:W-:-:S08]  /*34b0*/  DFMA R18, R22, R24, R18 ;  /* 0x000000181612722b */ /* 0x000fd00000000012 */
[----:B------:R-:W-:-:S08]  /*34c0*/  DFMA R28, R28, R26, R18 ;  /* 0x0000001a1c1c722b */ /* 0x000fd00000000012 */
[----:B------:R-:W-:-:S08]  /*34d0*/  DADD R22, R20, R28 ;  /* 0x0000000014167229 */ /* 0x000fd0000000001c */
[--C-:B------:R-:W-:Y:S02]  /*34e0*/  DADD R18, R14, R22.reuse ;  /* 0x000000000e127229 */ /* 0x100fe40000000016 */
[----:B------:R-:W-:-:S06]  /*34f0*/  DADD R20, R20, -R22 ;  /* 0x0000000014147229 */ /* 0x000fcc0000000816 */
[----:B------:R-:W-:Y:S02]  /*3500*/  DADD R14, R14, -R18 ;  /* 0x000000000e0e7229 */ /* 0x000fe40000000812 */
[----:B------:R-:W-:-:S06]  /*3510*/  DADD R20, R28, R20 ;  /* 0x000000001c147229 */ /* 0x000fcc0000000014 */
[----:B------:R-:W-:-:S08]  /*3520*/  DADD R14, R22, R14 ;  /* 0x00000000160e7229 */ /* 0x000fd0000000000e */
[----:B------:R-:W-:Y:S01]  /*3530*/  DADD R20, R20, R14 ;  /* 0x0000000014147229 */ /* 0x000fe2000000000e */
[C---:B------:R-:W-:Y:S01]  /*3540*/  IADD3 R14, PT, PT, R5.reuse, -0x3ff, RZ ;  /* 0xfffffc01050e7810 */ /* 0x040fe20007ffe0ff */
[----:B------:R-:W-:Y:S02]  /*3550*/  @P1 VIADD R14, R5, 0xfffffc02 ;  /* 0xfffffc02050e1836 */ /* 0x000fe40000000000 */
[----:B------:R-:W-:-:S04]  /*3560*/  IMAD.MOV.U32 R15, RZ, RZ, 0x43300000 ;  /* 0x43300000ff0f7424 */ /* 0x000fc800078e00ff */
[----:B------:R-:W-:Y:S01]  /*3570*/  DADD R16, R16, R20 ;  /* 0x0000000010107229 */ /* 0x000fe20000000014 */
[----:B------:R-:W-:-:S06]  /*3580*/  LOP3.LUT R14, R14, 0x80000000, RZ, 0x3c, !PT ;  /* 0x800000000e0e7812 */ /* 0x000fcc00078e3cff */
[----:B------:R-:W-:Y:S01]  /*3590*/  DADD R20, R14, -UR6 ;  /* 0x800000060e147e29 */ /* 0x000fe20008000000 */
[----:B------:R-:W-:Y:S01]  /*35a0*/  UMOV UR6, 0xfefa39ef ;  /* 0xfefa39ef00067882 */ /* 0x000fe20000000000 */
[----:B------:R-:W-:Y:S01]  /*35b0*/  DADD R22, R18, R16 ;  /* 0x0000000012167229 */ /* 0x000fe20000000010 */
[----:B------:R-:W-:-:S07]  /*35c0*/  UMOV UR7, 0x3fe62e42 ;  /* 0x3fe62e4200077882 */ /* 0x000fce0000000000 */
[--C-:B------:R-:W-:Y:S02]  /*35d0*/  DFMA R14, R20, UR6, R22.reuse ;  /* 0x00000006140e7c2b */ /* 0x100fe40008000016 */
[----:B------:R-:W-:-:S06]  /*35e0*/  DADD R24, R18, -R22 ;  /* 0x0000000012187229 */ /* 0x000fcc0000000816 */
[----:B------:R-:W-:Y:S02]  /*35f0*/  DFMA R18, R20, -UR6, R14 ;  /* 0x8000000614127c2b */ /* 0x000fe4000800000e */
[----:B------:R-:W-:-:S06]  /*3600*/  DADD R24, R16, R24 ;  /* 0x0000000010187229 */ /* 0x000fcc0000000018 */
[----:B------:R-:W-:-:S08]  /*3610*/  DADD R18, -R22, R18 ;  /* 0x0000000016127229 */ /* 0x000fd00000000112 */
[----:B------:R-:W-:-:S08]  /*3620*/  DADD R18, R24, -R18 ;  /* 0x0000000018127229 */ /* 0x000fd00000000812 */
[----:B------:R-:W-:-:S08]  /*3630*/  DFMA R18, R20, UR8, R18 ;  /* 0x0000000814127c2b */ /* 0x000fd00008000012 */
[----:B------:R-:W-:-:S08]  /*3640*/  DADD R16, R14, R18 ;  /* 0x000000000e107229 */ /* 0x000fd00000000012 */
[----:B------:R-:W-:Y:S02]  /*3650*/  DADD R14, R14, -R16 ;  /* 0x000000000e0e7229 */ /* 0x000fe40000000810 */
[----:B------:R-:W-:-:S06]  /*3660*/  DMUL R20, R16, 2 ;  /* 0x4000000010147828 */ /* 0x000fcc0000000000 */
[----:B------:R-:W-:Y:S02]  /*3670*/  DADD R14, R18, R14 ;  /* 0x00000000120e7229 */ /* 0x000fe4000000000e */
[----:B------:R-:W-:Y:S01]  /*3680*/  DFMA R16, R16, 2, -R20 ;  /* 0x400000001010782b */ /* 0x000fe20000000814 */
[----:B------:R-:W-:Y:S01]  /*3690*/  MOV R18, 0x652b82fe ;  /* 0x652b82fe00127802 */ /* 0x000fe20000000f00 */
[----:B------:R-:W-:-:S06]  /*36a0*/  IMAD.MOV.U32 R19, RZ, RZ, 0x3ff71547 ;  /* 0x3ff71547ff137424 */ /* 0x000fcc00078e00ff */
[----:B------:R-:W-:-:S08]  /*36b0*/  DFMA R16, R14, 2, R16 ;  /* 0x400000000e10782b */ /* 0x000fd00000000010 */
[----:B------:R-:W-:-:S08]  /*36c0*/  DADD R22, R20, R16 ;  /* 0x0000000014167229 */ /* 0x000fd00000000010 */
[----:B------:R-:W-:Y:S02]  /*36d0*/  DFMA R18, R22, R18, 6.75539944105574400000e+15 ;  /* 0x433800001612742b */ /* 0x000fe40000000012 */
[----:B------:R-:W-:Y:S01]  /*36e0*/  FSETP.GEU.AND P0, PT, |R23|, 4.1917929649353027344, PT ;  /* 0x4086232b1700780b */ /* 0x000fe20003f0e200 */
[----:B------:R-:W-:-:S05]  /*36f0*/  DADD R20, R20, -R22 ;  /* 0x0000000014147229 */ /* 0x000fca0000000816 */
[----:B------:R-:W-:-:S03]  /*3700*/  DADD R14, R18, -6.75539944105574400000e+15 ;  /* 0xc3380000120e7429 */ /* 0x000fc60000000000 */
[----:B------:R-:W-:-:S05]  /*3710*/  DADD R16, R16, R20 ;  /* 0x0000000010107229 */ /* 0x000fca0000000014 */
[----:B------:R-:W-:Y:S01]  /*3720*/  DFMA R24, R14, -UR6, R22 ;  /* 0x800000060e187c2b */ /* 0x000fe20008000016 */
[----:B------:R-:W-:Y:S01]  /*3730*/  UMOV UR6, 0x3b39803f ;  /* 0x3b39803f00067882 */ /* 0x000fe20000000000 */
[----:B------:R-:W-:-:S06]  /*3740*/  UMOV UR7, 0x3c7abc9e ;  /* 0x3c7abc9e00077882 */ /* 0x000fcc0000000000 */
[----:B------:R-:W-:Y:S01]  /*3750*/  DFMA R24, R14, -UR6, R24 ;  /* 0x800000060e187c2b */ /* 0x000fe20008000018 */
[----:B------:R-:W-:Y:S01]  /*3760*/  UMOV UR6, 0x69ce2bdf ;  /* 0x69ce2bdf00067882 */ /* 0x000fe20000000000 */
[----:B------:R-:W-:Y:S01]  /*3770*/  IMAD.MOV.U32 R14, RZ, RZ, -0x35dec16 ;  /* 0xfca213eaff0e7424 */ /* 0x000fe200078e00ff */
[----:B------:R-:W-:Y:S01]  /*3780*/  MOV R15, 0x3e928af3 ;  /* 0x3e928af3000f7802 */ /* 0x000fe20000000f00 */
[----:B------:R-:W-:-:S05]  /*3790*/  UMOV UR7, 0x3e5ade15 ;  /* 0x3e5ade1500077882 */ /* 0x000fca0000000000 */
        /* <DEDUP_REMOVED lines=25> */
[----:B------:R-:W-:-:S08]  /*3930*/  DFMA R14, R24, R14, 1 ;  /* 0x3ff00000180e742b */ /* 0x000fd0000000000e */
[----:B------:R-:W-:-:S10]  /*3940*/  DFMA R14, R24, R14, 1 ;  /* 0x3ff00000180e742b */ /* 0x000fd4000000000e */
[----:B------:R-:W-:Y:S02]  /*3950*/  IMAD R21, R18, 0x100000, R15 ;  /* 0x0010000012157824 */ /* 0x000fe400078e020f */
[----:B------:R-:W-:Y:S01]  /*3960*/  IMAD.MOV.U32 R20, RZ, RZ, R14 ;  /* 0x000000ffff147224 */ /* 0x000fe200078e000e */
[----:B------:R-:W-:Y:S06]  /*3970*/  @!P0 BRA `(.L_x_117) ;  /* 0x0000000000308947 */ /* 0x000fec0003800000 */
[----:B------:R-:W-:Y:S01]  /*3980*/  FSETP.GEU.AND P1, PT, |R23|, 4.2275390625, PT ;  /* 0x408748001700780b */ /* 0x000fe20003f2e200 */
[C---:B------:R-:W-:Y:S02]  /*3990*/  DADD R20, R22.reuse, +INF ;  /* 0x7ff0000016147429 */ /* 0x040fe40000000000 */
[----:B------:R-:W-:-:S08]  /*39a0*/  DSETP.GEU.AND P0, PT, R22, RZ, PT ;  /* 0x000000ff1600722a */ /* 0x000fd00003f0e000 */
[----:B------:R-:W-:Y:S02]  /*39b0*/  FSEL R20, R20, RZ, P0 ;  /* 0x000000ff14147208 */ /* 0x000fe40000000000 */
[----:B------:R-:W-:Y:S02]  /*39c0*/  @!P1 LEA.HI R5, R18, R18, RZ, 0x1 ;  /* 0x0000001212059211 */ /* 0x000fe400078f08ff */
[----:B------:R-:W-:Y:S02]  /*39d0*/  FSEL R21, R21, RZ, P0 ;  /* 0x000000ff15157208 */ /* 0x000fe40000000000 */
[----:B------:R-:W-:-:S04]  /*39e0*/  @!P1 SHF.R.S32.HI R5, RZ, 0x1, R5 ;  /* 0x00000001ff059819 */ /* 0x000fc80000011405 */
[----:B------:R-:W-:Y:S01]  /*39f0*/  @!P1 IADD3 R18, PT, PT, R18, -R5, RZ ;  /* 0x8000000512129210 */ /* 0x000fe20007ffe0ff */
[----:B------:R-:W-:-:S03]  /*3a00*/  @!P1 IMAD R15, R5, 0x100000, R15 ;  /* 0x00100000050f9824 */ /* 0x000fc600078e020f */
[----:B------:R-:W-:Y:S01]  /*3a10*/  @!P1 LEA R19, R18, 0x3ff00000, 0x14 ;  /* 0x3ff0000012139811 */ /* 0x000fe200078ea0ff */
[----:B------:R-:W-:-:S06]  /*3a20*/  @!P1 IMAD.MOV.U32 R18, RZ, RZ, RZ ;  /* 0x000000ffff129224 */ /* 0x000fcc00078e00ff */
[----:B------:R-:W-:-:S11]  /*3a30*/  @!P1 DMUL R20, R14, R18 ;  /* 0x000000120e149228 */ /* 0x000fd60000000000 */
.L_x_117:
[----:B------:R-:W-:Y:S01]  /*3a40*/  DFMA R16, R16, R20, R20 ;  /* 0x000000141010722b */ /* 0x000fe20000000014 */
[----:B------:R-:W-:Y:S01]  /*3a50*/  MOV R14, R6 ;  /* 0x00000006000e7202 */ /* 0x000fe20000000f00 */
[----:B------:R-:W-:Y:S01]  /*3a60*/  DSETP.NEU.AND P0, PT, |R20|, +INF , PT ;  /* 0x7ff000001400742a */ /* 0x000fe20003f0d200 */
[----:B------:R-:W-:-:S07]  /*3a70*/  IMAD.MOV.U32 R15, RZ, RZ, 0x0 ;  /* 0x00000000ff0f7424 */ /* 0x000fce00078e00ff */
[----:B------:R-:W-:Y:S02]  /*3a80*/  FSEL R5, R20, R16, !P0 ;  /* 0x0000001014057208 */ /* 0x000fe40004000000 */
[----:B------:R-:W-:Y:S01]  /*3a90*/  FSEL R16, R21, R17, !P0 ;  /* 0x0000001115107208 */ /* 0x000fe20004000000 */
[----:B------:R-:W-:Y:S06]  /*3aa0*/  RET.REL.NODEC R14 `(_Z15layerNormKernelPfS_iiiS_S_) ;  /* 0xffffffc40e547950 */ /* 0x000fec0003c3ffff */
.L_x_118:
        /* <DEDUP_REMOVED lines=13> */
.L_x_124:


//--------------------- .text._Z10reluKernelPfS_i --------------------------
	.section	.text._Z10reluKernelPfS_i,"ax",@progbits
	.align	128
        .global         _Z10reluKernelPfS_i
        .type           _Z10reluKernelPfS_i,@function
        .size           _Z10reluKernelPfS_i,(.L_x_127 - _Z10reluKernelPfS_i)
        .other          _Z10reluKernelPfS_i,@"STO_CUDA_ENTRY STV_DEFAULT"
_Z10reluKernelPfS_i:
.text._Z10reluKernelPfS_i:
[----:B------:R-:W-:Y:S01]  /*0000*/  LDC R1, c[0x0][0x37c] ;  /* 0x0000df00ff017b82 */ /* 0x000fe20000000800 */
[----:B------:R-:W0:Y:S07]  /*0010*/  S2R R0, SR_TID.X ;  /* 0x0000000000007919 */ /* 0x000e2e0000002100 */
[----:B------:R-:W0:Y:S01]  /*0020*/  S2UR UR4, SR_CTAID.X ;  /* 0x00000000000479c3 */ /* 0x000e220000002500 */
[----:B------:R-:W1:Y:S07]  /*0030*/  LDCU UR5, c[0x0][0x390] ;  /* 0x00007200ff0577ac */ /* 0x000e6e0008000800 */
[----:B------:R-:W0:Y:S02]  /*0040*/  LDC R7, c[0x0][0x360] ;  /* 0x0000d800ff077b82 */ /* 0x000e240000000800 */
[----:B0-----:R-:W-:-:S05]  /*0050*/  IMAD R7, R7, UR4, R0 ;  /* 0x0000000407077c24 */ /* 0x001fca000f8e0200 */
[----:B-1----:R-:W-:-:S13]  /*0060*/  ISETP.GE.AND P0, PT, R7, UR5, PT ;  /* 0x0000000507007c0c */ /* 0x002fda000bf06270 */
[----:B------:R-:W-:Y:S05]  /*0070*/  @P0 EXIT ;  /* 0x000000000000094d */ /* 0x000fea0003800000 */
[----:B------:R-:W0:Y:S01]  /*0080*/  LDC.64 R2, c[0x0][0x380] ;  /* 0x0000e000ff027b82 */ /* 0x000e220000000a00 */
[----:B------:R-:W1:Y:S07]  /*0090*/  LDCU.64 UR4, c[0x0][0x358] ;  /* 0x00006b00ff0477ac */ /* 0x000e6e0008000a00 */
[----:B------:R-:W2:Y:S01]  /*00a0*/  LDC.64 R4, c[0x0][0x388] ;  /* 0x0000e200ff047b82 */ /* 0x000ea20000000a00 */
[----:B0-----:R-:W-:-:S06]  /*00b0*/  IMAD.WIDE R2, R7, 0x4, R2 ;  /* 0x0000000407027825 */ /* 0x001fcc00078e0202 */
[----:B-1----:R-:W3:Y:S01]  /*00c0*/  LDG.E R2, desc[UR4][R2.64] ;  /* 0x0000000402027981 */ /* 0x002ee2000c1e1900 */
[----:B--2---:R-:W-:Y:S01]  /*00d0*/  IMAD.WIDE R4, R7, 0x4, R4 ;  /* 0x0000000407047825 */ /* 0x004fe200078e0204 */
[----:B---3--:R-:W-:-:S05]  /*00e0*/  FMNMX R7, RZ, R2, !PT ;  /* 0x00000002ff077209 */ /* 0x008fca0007800000 */
[----:B------:R-:W-:Y:S01]  /*00f0*/  STG.E desc[UR4][R4.64], R7 ;  /* 0x0000000704007986 */ /* 0x000fe2000c101904 */
[----:B------:R-:W-:Y:S05]  /*0100*/  EXIT ;  /* 0x000000000000794d */ /* 0x000fea0003800000 */
.L_x_119:
        /* <DEDUP_REMOVED lines=15> */
.L_x_127:


//--------------------- .nv.shared.reserved.0     --------------------------
	.section	.nv.shared.reserved.0,"aw",@nobits
	.weak		__nv_reservedSMEM_offset_0_alias
	.size		__nv_reservedSMEM_offset_0_alias, 0, 64
	.other		__nv_reservedSMEM_offset_0_alias,@"STO_CUDA_RESERVED_SHARED STV_DEFAULT"
__nv_reservedSMEM_offset_0_alias:
	.zero		0
	.zero		64


//--------------------- .nv.constant0._Z13softmaxKernelPfS_ii --------------------------
	.section	.nv.constant0._Z13softmaxKernelPfS_ii,"a",@progbits
	.sectionflags	@""
	.align	4
.nv.constant0._Z13softmaxKernelPfS_ii:
	.zero		920


//--------------------- .nv.constant0._Z15layerNormKernelPfS_iiiS_S_ --------------------------
	.section	.nv.constant0._Z15layerNormKernelPfS_iiiS_S_,"a",@progbits
	.sectionflags	@""
	.align	4
.nv.constant0._Z15layerNormKernelPfS_iiiS_S_:
	.zero		944


//--------------------- .nv.constant0._Z10reluKernelPfS_i --------------------------
	.section	.nv.constant0._Z10reluKernelPfS_i,"a",@progbits
	.sectionflags	@""
	.align	4
.nv.constant0._Z10reluKernelPfS_i:
	.zero		916


//--------------------- SYMBOLS --------------------------

	.type		.nv.reservedSmem.offset0,@object
	.size		.nv.reservedSmem.offset0,0x4
